	.target	sm_90a

	.elftype	@"ET_EXEC"


//--------------------- .note.nv.tkinfo           --------------------------
	.section	.note.nv.tkinfo,"",@"SHT_NOTE"
	.sectionflags	@"SHF_NOTE_NV_TKINFO"
	.tkinfo
        /*0018*/ 	.word	0x00000002
        /*0030*/ 	.string	""
        /*0030*/ 	.string	"ptxas"
        /*0030*/ 	.string	"Cuda compilation tools, release 13.0, V13.0.88"
        /*0030*/ 	.string	"Build cuda_13.0.r13.0/compiler.36424714_0"
        /*0030*/ 	.string	"-arch sm_90a -m 64 "



//--------------------- .note.nv.cuinfo           --------------------------
	.section	.note.nv.cuinfo,"",@"SHT_NOTE"
	.sectionflags	@"SHF_NOTE_NV_CUINFO"
        /*0018*/ 	.short	0x0002
        /*001a*/ 	.short	0x005a
        /*001c*/ 	.short	0x0082
	.zero		2


//--------------------- .nv.info                  --------------------------
	.section	.nv.info,"",@"SHT_CUDA_INFO"
	.align	4


	//----- nvinfo : EIATTR_REGCOUNT
	.align		4
        /*0000*/ 	.byte	0x04, 0x2f
        /*0002*/ 	.short	(.L_12 - .L_11)
	.align		4
.L_11:
        /*0004*/ 	.word	index@(_ZN7cutlass13device_kernelINS_4conv6kernel13ConvUniversalINS1_16ConvProblemShapeILNS1_8OperatorE1ELi2EEENS1_10collective14CollectiveConvINS1_46MainloopSm90TmaGmmaWarpSpecializedImplicitGemmILS5_1ELi18ELi2EN4cute5tupleIJNSA_1CILi2EEENSC_ILi1EEESE_EEENS1_36KernelImplicitTmaWarpSpecializedSm90ELi1EEENSB_IJNSC_ILi128EEENSC_ILi64EEENSB_IJNSC_ILi32EEEEEEEEENS_6half_tESN_NSA_8TiledMMAINSA_8MMA_AtomIJNSA_4SM904GMMA25MMA_64x64x16_F32F16F16_SSILNSR_5MajorE0ELST_1ELNSR_7ScaleInE1ELSU_1EEEEEENSA_6LayoutINSB_IJSE_SE_SE_EEENSB_IJNSC_ILi0EEESZ_SZ_EEEEENSB_IJNSA_10UnderscoreES12_S12_EEEEENS7_6detail26Sm90ImplicitGemmTileTraitsINSA_20SM90_TMA_LOAD_IM2COLENSA_14ComposedLayoutINSA_7SwizzleILi2ELi4ELi3EEENSA_18smem_ptr_flag_bitsILi16EEENSX_INSB_IJNSB_IJNSC_ILi8EEENSC_ILi16EEEEEENSB_IJSK_SE_EEENSB_IJSE_NSC_ILi18EEEEEEEEENSB_IJNSB_IJSK_NSC_ILi256EEEEEENSB_IJSE_SZ_EEENSB_IJSZ_NSC_ILi4096EEEEEEEEEEEEEvEENS16_INSA_23SM90_TMA_LOAD_MULTICASTENS18_INS19_ILi3ELi4ELi3EEES1C_NSX_INSB_IJNSB_IJSJ_SE_EEENSB_IJS1D_NSC_ILi4EEEEEES1I_EEENSB_IJS1M_NSB_IJSJ_NSC_ILi512EEEEEENSB_IJSZ_NSC_ILi2048EEEEEEEEEEEEEvEEEENS_8epilogue10collective6detail29Sm90TmaWarpSpecializedAdapterINS29_15DefaultEpilogueISN_NSB_IJNSB_IJlllEEESE_SZ_EEES2E_NS28_6thread17LinearCombinationISN_Li1EffLNS2F_9ScaleType4KindE0ELNS_15FloatRoundStyleE2ESN_EENS_4gemm15EpilogueDefaultEEEEEvvEEEEvNT_6ParamsE)
        /*0008*/ 	.word	0x0000005a


	//----- nvinfo : EIATTR_FRAME_SIZE
	.align		4
.L_12:
        /*000c*/ 	.byte	0x04, 0x11
        /*000e*/ 	.short	(.L_14 - .L_13)
	.align		4
.L_13:
        /*0010*/ 	.word	index@(_ZN7cutlass13device_kernelINS_4conv6kernel13ConvUniversalINS1_16ConvProblemShapeILNS1_8OperatorE1ELi2EEENS1_10collective14CollectiveConvINS1_46MainloopSm90TmaGmmaWarpSpecializedImplicitGemmILS5_1ELi18ELi2EN4cute5tupleIJNSA_1CILi2EEENSC_ILi1EEESE_EEENS1_36KernelImplicitTmaWarpSpecializedSm90ELi1EEENSB_IJNSC_ILi128EEENSC_ILi64EEENSB_IJNSC_ILi32EEEEEEEEENS_6half_tESN_NSA_8TiledMMAINSA_8MMA_AtomIJNSA_4SM904GMMA25MMA_64x64x16_F32F16F16_SSILNSR_5MajorE0ELST_1ELNSR_7ScaleInE1ELSU_1EEEEEENSA_6LayoutINSB_IJSE_SE_SE_EEENSB_IJNSC_ILi0EEESZ_SZ_EEEEENSB_IJNSA_10UnderscoreES12_S12_EEEEENS7_6detail26Sm90ImplicitGemmTileTraitsINSA_20SM90_TMA_LOAD_IM2COLENSA_14ComposedLayoutINSA_7SwizzleILi2ELi4ELi3EEENSA_18smem_ptr_flag_bitsILi16EEENSX_INSB_IJNSB_IJNSC_ILi8EEENSC_ILi16EEEEEENSB_IJSK_SE_EEENSB_IJSE_NSC_ILi18EEEEEEEEENSB_IJNSB_IJSK_NSC_ILi256EEEEEENSB_IJSE_SZ_EEENSB_IJSZ_NSC_ILi4096EEEEEEEEEEEEEvEENS16_INSA_23SM90_TMA_LOAD_MULTICASTENS18_INS19_ILi3ELi4ELi3EEES1C_NSX_INSB_IJNSB_IJSJ_SE_EEENSB_IJS1D_NSC_ILi4EEEEEES1I_EEENSB_IJS1M_NSB_IJSJ_NSC_ILi512EEEEEENSB_IJSZ_NSC_ILi2048EEEEEEEEEEEEEvEEEENS_8epilogue10collective6detail29Sm90TmaWarpSpecializedAdapterINS29_15DefaultEpilogueISN_NSB_IJNSB_IJlllEEESE_SZ_EEES2E_NS28_6thread17LinearCombinationISN_Li1EffLNS2F_9ScaleType4KindE0ELNS_15FloatRoundStyleE2ESN_EENS_4gemm15EpilogueDefaultEEEEEvvEEEEvNT_6ParamsE)
        /*0014*/ 	.word	0x00000000


	//----- nvinfo : EIATTR_MIN_STACK_SIZE
	.align		4
.L_14:
        /*0018*/ 	.byte	0x04, 0x12
        /*001a*/ 	.short	(.L_16 - .L_15)
	.align		4
.L_15:
        /*001c*/ 	.word	index@(_ZN7cutlass13device_kernelINS_4conv6kernel13ConvUniversalINS1_16ConvProblemShapeILNS1_8OperatorE1ELi2EEENS1_10collective14CollectiveConvINS1_46MainloopSm90TmaGmmaWarpSpecializedImplicitGemmILS5_1ELi18ELi2EN4cute5tupleIJNSA_1CILi2EEENSC_ILi1EEESE_EEENS1_36KernelImplicitTmaWarpSpecializedSm90ELi1EEENSB_IJNSC_ILi128EEENSC_ILi64EEENSB_IJNSC_ILi32EEEEEEEEENS_6half_tESN_NSA_8TiledMMAINSA_8MMA_AtomIJNSA_4SM904GMMA25MMA_64x64x16_F32F16F16_SSILNSR_5MajorE0ELST_1ELNSR_7ScaleInE1ELSU_1EEEEEENSA_6LayoutINSB_IJSE_SE_SE_EEENSB_IJNSC_ILi0EEESZ_SZ_EEEEENSB_IJNSA_10UnderscoreES12_S12_EEEEENS7_6detail26Sm90ImplicitGemmTileTraitsINSA_20SM90_TMA_LOAD_IM2COLENSA_14ComposedLayoutINSA_7SwizzleILi2ELi4ELi3EEENSA_18smem_ptr_flag_bitsILi16EEENSX_INSB_IJNSB_IJNSC_ILi8EEENSC_ILi16EEEEEENSB_IJSK_SE_EEENSB_IJSE_NSC_ILi18EEEEEEEEENSB_IJNSB_IJSK_NSC_ILi256EEEEEENSB_IJSE_SZ_EEENSB_IJSZ_NSC_ILi4096EEEEEEEEEEEEEvEENS16_INSA_23SM90_TMA_LOAD_MULTICASTENS18_INS19_ILi3ELi4ELi3EEES1C_NSX_INSB_IJNSB_IJSJ_SE_EEENSB_IJS1D_NSC_ILi4EEEEEES1I_EEENSB_IJS1M_NSB_IJSJ_NSC_ILi512EEEEEENSB_IJSZ_NSC_ILi2048EEEEEEEEEEEEEvEEEENS_8epilogue10collective6detail29Sm90TmaWarpSpecializedAdapterINS29_15DefaultEpilogueISN_NSB_IJNSB_IJlllEEESE_SZ_EEES2E_NS28_6thread17LinearCombinationISN_Li1EffLNS2F_9ScaleType4KindE0ELNS_15FloatRoundStyleE2ESN_EENS_4gemm15EpilogueDefaultEEEEEvvEEEEvNT_6ParamsE)
        /*0020*/ 	.word	0x00000000
.L_16:


//--------------------- .nv.compat                --------------------------
	.section	.nv.compat,"",@"SHT_CUDA_COMPAT_INFO"
	.align	4
        /*0000*/ 	.byte	0x02, 0x09, 0x01, 0x00, 0x02, 0x02, 0x04, 0x00, 0x02, 0x05, 0x05, 0x00, 0x03, 0x07, 0x01, 0x01
        /*0010*/ 	.byte	0x02, 0x03, 0x01, 0x00, 0x02, 0x06, 0x01, 0x00, 0x04, 0x0b, 0x08, 0x00, 0x00, 0x00, 0x00, 0x00
        /*0020*/ 	.byte	0x00, 0x00, 0x00, 0x00


//--------------------- .nv.info._ZN7cutlass13device_kernelINS_4conv6kernel13ConvUniversalINS1_16ConvProblemShapeILNS1_8OperatorE1ELi2EEENS1_10collective14CollectiveConvINS1_46MainloopSm90TmaGmmaWarpSpecializedImplicitGemmILS5_1ELi18ELi2EN4cute5tupleIJNSA_1CILi2EEENSC_ILi1EEESE_EEENS1_36KernelImplicitTmaWarpSpecializedSm90ELi1EEENSB_IJNSC_ILi128EEENSC_ILi64EEENSB_IJNSC_ILi32EEEEEEEEENS_6half_tESN_NSA_8TiledMMAINSA_8MMA_AtomIJNSA_4SM904GMMA25MMA_64x64x16_F32F16F16_SSILNSR_5MajorE0ELST_1ELNSR_7ScaleInE1ELSU_1EEEEEENSA_6LayoutINSB_IJSE_SE_SE_EEENSB_IJNSC_ILi0EEESZ_SZ_EEEEENSB_IJNSA_10UnderscoreES12_S12_EEEEENS7_6detail26Sm90ImplicitGemmTileTraitsINSA_20SM90_TMA_LOAD_IM2COLENSA_14ComposedLayoutINSA_7SwizzleILi2ELi4ELi3EEENSA_18smem_ptr_flag_bitsILi16EEENSX_INSB_IJNSB_IJNSC_ILi8EEENSC_ILi16EEEEEENSB_IJSK_SE_EEENSB_IJSE_NSC_ILi18EEEEEEEEENSB_IJNSB_IJSK_NSC_ILi256EEEEEENSB_IJSE_SZ_EEENSB_IJSZ_NSC_ILi4096EEEEEEEEEEEEEvEENS16_INSA_23SM90_TMA_LOAD_MULTICASTENS18_INS19_ILi3ELi4ELi3EEES1C_NSX_INSB_IJNSB_IJSJ_SE_EEENSB_IJS1D_NSC_ILi4EEEEEES1I_EEENSB_IJS1M_NSB_IJSJ_NSC_ILi512EEEEEENSB_IJSZ_NSC_ILi2048EEEEEEEEEEEEEvEEEENS_8epilogue10collective6detail29Sm90TmaWarpSpecializedAdapterINS29_15DefaultEpilogueISN_NSB_IJNSB_IJlllEEESE_SZ_EEES2E_NS28_6thread17LinearCombinationISN_Li1EffLNS2F_9ScaleType4KindE0ELNS_15FloatRoundStyleE2ESN_EENS_4gemm15EpilogueDefaultEEEEEvvEEEEvNT_6ParamsE --------------------------
	.section	.nv.info._ZN7cutlass13device_kernelINS_4conv6kernel13ConvUniversalINS1_16ConvProblemShapeILNS1_8OperatorE1ELi2EEENS1_10collective14CollectiveConvINS1_46MainloopSm90TmaGmmaWarpSpecializedImplicitGemmILS5_1ELi18ELi2EN4cute5tupleIJNSA_1CILi2EEENSC_ILi1EEESE_EEENS1_36KernelImplicitTmaWarpSpecializedSm90ELi1EEENSB_IJNSC_ILi128EEENSC_ILi64EEENSB_IJNSC_ILi32EEEEEEEEENS_6half_tESN_NSA_8TiledMMAINSA_8MMA_AtomIJNSA_4SM904GMMA25MMA_64x64x16_F32F16F16_SSILNSR_5MajorE0ELST_1ELNSR_7ScaleInE1ELSU_1EEEEEENSA_6LayoutINSB_IJSE_SE_SE_EEENSB_IJNSC_ILi0EEESZ_SZ_EEEEENSB_IJNSA_10UnderscoreES12_S12_EEEEENS7_6detail26Sm90ImplicitGemmTileTraitsINSA_20SM90_TMA_LOAD_IM2COLENSA_14ComposedLayoutINSA_7SwizzleILi2ELi4ELi3EEENSA_18smem_ptr_flag_bitsILi16EEENSX_INSB_IJNSB_IJNSC_ILi8EEENSC_ILi16EEEEEENSB_IJSK_SE_EEENSB_IJSE_NSC_ILi18EEEEEEEEENSB_IJNSB_IJSK_NSC_ILi256EEEEEENSB_IJSE_SZ_EEENSB_IJSZ_NSC_ILi4096EEEEEEEEEEEEEvEENS16_INSA_23SM90_TMA_LOAD_MULTICASTENS18_INS19_ILi3ELi4ELi3EEES1C_NSX_INSB_IJNSB_IJSJ_SE_EEENSB_IJS1D_NSC_ILi4EEEEEES1I_EEENSB_IJS1M_NSB_IJSJ_NSC_ILi512EEEEEENSB_IJSZ_NSC_ILi2048EEEEEEEEEEEEEvEEEENS_8epilogue10collective6detail29Sm90TmaWarpSpecializedAdapterINS29_15DefaultEpilogueISN_NSB_IJNSB_IJlllEEESE_SZ_EEES2E_NS28_6thread17LinearCombinationISN_Li1EffLNS2F_9ScaleType4KindE0ELNS_15FloatRoundStyleE2ESN_EENS_4gemm15EpilogueDefaultEEEEEvvEEEEvNT_6ParamsE,"",@"SHT_CUDA_INFO"
	.sectionflags	@""
	.align	4


	//----- nvinfo : EIATTR_CUDA_API_VERSION
	.align		4
        /*0000*/ 	.byte	0x04, 0x37
        /*0002*/ 	.short	(.L_18 - .L_17)
.L_17:
        /*0004*/ 	.word	0x00000082


	//----- nvinfo : EIATTR_KPARAM_INFO
	.align		4
.L_18:
        /*0008*/ 	.byte	0x04, 0x17
        /*000a*/ 	.short	(.L_20 - .L_19)
.L_19:
        /*000c*/ 	.word	0x00000000
        /*0010*/ 	.short	0x0000
        /*0012*/ 	.short	0x0070
        /*0014*/ 	.byte	0x00, 0xf0, 0x01, 0x0e


	//----- nvinfo : EIATTR_SPARSE_MMA_MASK
	.align		4
.L_20:
        /*0018*/ 	.byte	0x03, 0x50
        /*001a*/ 	.short	0x0000


	//----- nvinfo : EIATTR_MAXREG_COUNT
	.align		4
        /*001c*/ 	.byte	0x03, 0x1b
        /*001e*/ 	.short	0x00ff


	//----- nvinfo : EIATTR_NUM_BARRIERS
	.align		4
        /*0020*/ 	.byte	0x02, 0x4c
        /*0022*/ 	.byte	0x01
	.zero		1


	//----- nvinfo : EIATTR_MERCURY_ISA_VERSION
	.align		4
        /*0024*/ 	.byte	0x03, 0x5f
        /*0026*/ 	.short	0x0101


	//----- nvinfo : EIATTR_COOP_GROUP_MASK_REGIDS
	.align		4
        /*0028*/ 	.byte	0x04, 0x29
        /*002a*/ 	.short	(.L_22 - .L_21)


	//   ....[0]....
.L_21:
        /*002c*/ 	.word	0xffffffff


	//   ....[1]....
        /*0030*/ 	.word	0xffffffff


	//   ....[2]....
        /*0034*/ 	.word	0xffffffff


	//   ....[3]....
        /*0038*/ 	.word	0xffffffff


	//----- nvinfo : EIATTR_COOP_GROUP_INSTR_OFFSETS
	.align		4
.L_22:
        /*003c*/ 	.byte	0x04, 0x28
        /*003e*/ 	.short	(.L_24 - .L_23)


	//   ....[0]....
.L_23:
        /*0040*/ 	.word	0x00000070


	//   ....[1]....
        /*0044*/ 	.word	0x00000080


	//   ....[2]....
        /*0048*/ 	.word	0x00000140


	//   ....[3]....
        /*004c*/ 	.word	0x00000890


	//----- nvinfo : EIATTR_MBARRIER_INSTR_OFFSETS
	.align		4
.L_24:
        /*0050*/ 	.byte	0x04, 0x39
        /*0052*/ 	.short	(.L_26 - .L_25)


	//   ....[0]....
.L_25:
        /*0054*/ 	.word	0x00000310
        /*0058*/ 	.word	0x000000ff
        /*005c*/ 	.word	0x00036000
        /*0060*/ 	.short	0x0100
        /*0062*/ 	.byte	0x08
	.zero		1


	//   ....[1]....
        /*0064*/ 	.word	0x00000320
        /*0068*/ 	.word	0x000000ff
        /*006c*/ 	.word	0x00036090
        /*0070*/ 	.short	0x0100
        /*0072*/ 	.byte	0x08
	.zero		1


	//   ....[2]....
        /*0074*/ 	.word	0x00000330
        /*0078*/ 	.word	0x000000ff
        /*007c*/ 	.word	0x00036008
        /*0080*/ 	.short	0x0100
        /*0082*/ 	.byte	0x08
	.zero		1


	//   ....[3]....
        /*0084*/ 	.word	0x00000340
        /*0088*/ 	.word	0x000000ff
        /*008c*/ 	.word	0x00036098
        /*0090*/ 	.short	0x0100
        /*0092*/ 	.byte	0x08
	.zero		1


	//   ....[4]....
        /*0094*/ 	.word	0x00000350
        /*0098*/ 	.word	0x000000ff
        /*009c*/ 	.word	0x00036010
        /*00a0*/ 	.short	0x0100
        /*00a2*/ 	.byte	0x08
	.zero		1


	//   ....[5]....
        /*00a4*/ 	.word	0x00000360
        /*00a8*/ 	.word	0x000000ff
        /*00ac*/ 	.word	0x000360a0
        /*00b0*/ 	.short	0x0100
        /*00b2*/ 	.byte	0x08
	.zero		1


	//   ....[6]....
        /*00b4*/ 	.word	0x00000370
        /*00b8*/ 	.word	0x000000ff
        /*00bc*/ 	.word	0x00036018
        /*00c0*/ 	.short	0x0100
        /*00c2*/ 	.byte	0x08
	.zero		1


	//   ....[7]....
        /*00c4*/ 	.word	0x00000380
        /*00c8*/ 	.word	0x000000ff
        /*00cc*/ 	.word	0x000360a8
        /*00d0*/ 	.short	0x0100
        /*00d2*/ 	.byte	0x08
	.zero		1


	//   ....[8]....
        /*00d4*/ 	.word	0x00000390
        /*00d8*/ 	.word	0x000000ff
        /*00dc*/ 	.word	0x00036020
        /*00e0*/ 	.short	0x0100
        /*00e2*/ 	.byte	0x08
	.zero		1


	//   ....[9]....
        /*00e4*/ 	.word	0x000003a0
        /*00e8*/ 	.word	0x000000ff
        /*00ec*/ 	.word	0x000360b0
        /*00f0*/ 	.short	0x0100
        /*00f2*/ 	.byte	0x08
	.zero		1


	//   ....[10]....
        /*00f4*/ 	.word	0x000003b0
        /*00f8*/ 	.word	0x000000ff
        /*00fc*/ 	.word	0x00036028
        /*0100*/ 	.short	0x0100
        /*0102*/ 	.byte	0x08
	.zero		1


	//   ....[11]....
        /*0104*/ 	.word	0x000003c0
        /*0108*/ 	.word	0x000000ff
        /*010c*/ 	.word	0x000360b8
        /*0110*/ 	.short	0x0100
        /*0112*/ 	.byte	0x08
	.zero		1


	//   ....[12]....
        /*0114*/ 	.word	0x000003d0
        /*0118*/ 	.word	0x000000ff
        /*011c*/ 	.word	0x00036030
        /*0120*/ 	.short	0x0100
        /*0122*/ 	.byte	0x08
	.zero		1


	//   ....[13]....
        /*0124*/ 	.word	0x000003e0
        /*0128*/ 	.word	0x000000ff
        /*012c*/ 	.word	0x000360c0
        /*0130*/ 	.short	0x0100
        /*0132*/ 	.byte	0x08
	.zero		1


	//   ....[14]....
        /*0134*/ 	.word	0x000003f0
        /*0138*/ 	.word	0x000000ff
        /*013c*/ 	.word	0x00036038
        /*0140*/ 	.short	0x0100
        /*0142*/ 	.byte	0x08
	.zero		1


	//   ....[15]....
        /*0144*/ 	.word	0x00000400
        /*0148*/ 	.word	0x000000ff
        /*014c*/ 	.word	0x000360c8
        /*0150*/ 	.short	0x0100
        /*0152*/ 	.byte	0x08
	.zero		1


	//   ....[16]....
        /*0154*/ 	.word	0x00000410
        /*0158*/ 	.word	0x000000ff
        /*015c*/ 	.word	0x00036040
        /*0160*/ 	.short	0x0100
        /*0162*/ 	.byte	0x08
	.zero		1


	//   ....[17]....
        /*0164*/ 	.word	0x00000420
        /*0168*/ 	.word	0x000000ff
        /*016c*/ 	.word	0x000360d0
        /*0170*/ 	.short	0x0100
        /*0172*/ 	.byte	0x08
	.zero		1


	//   ....[18]....
        /*0174*/ 	.word	0x00000430
        /*0178*/ 	.word	0x000000ff
        /*017c*/ 	.word	0x00036048
        /*0180*/ 	.short	0x0100
        /*0182*/ 	.byte	0x08
	.zero		1


	//   ....[19]....
        /*0184*/ 	.word	0x00000440
        /*0188*/ 	.word	0x000000ff
        /*018c*/ 	.word	0x000360d8
        /*0190*/ 	.short	0x0100
        /*0192*/ 	.byte	0x08
	.zero		1


	//   ....[20]....
        /*0194*/ 	.word	0x00000450
        /*0198*/ 	.word	0x000000ff
        /*019c*/ 	.word	0x00036050
        /*01a0*/ 	.short	0x0100
        /*01a2*/ 	.byte	0x08
	.zero		1


	//   ....[21]....
        /*01a4*/ 	.word	0x00000460
        /*01a8*/ 	.word	0x000000ff
        /*01ac*/ 	.word	0x000360e0
        /*01b0*/ 	.short	0x0100
        /*01b2*/ 	.byte	0x08
	.zero		1


	//   ....[22]....
        /*01b4*/ 	.word	0x00000470
        /*01b8*/ 	.word	0x000000ff
        /*01bc*/ 	.word	0x00036058
        /*01c0*/ 	.short	0x0100
        /*01c2*/ 	.byte	0x08
	.zero		1


	//   ....[23]....
        /*01c4*/ 	.word	0x00000480
        /*01c8*/ 	.word	0x000000ff
        /*01cc*/ 	.word	0x000360e8
        /*01d0*/ 	.short	0x0100
        /*01d2*/ 	.byte	0x08
	.zero		1


	//   ....[24]....
        /*01d4*/ 	.word	0x00000490
        /*01d8*/ 	.word	0x000000ff
        /*01dc*/ 	.word	0x00036060
        /*01e0*/ 	.short	0x0100
        /*01e2*/ 	.byte	0x08
	.zero		1


	//   ....[25]....
        /*01e4*/ 	.word	0x000004a0
        /*01e8*/ 	.word	0x000000ff
        /*01ec*/ 	.word	0x000360f0
        /*01f0*/ 	.short	0x0100
        /*01f2*/ 	.byte	0x08
	.zero		1


	//   ....[26]....
        /*01f4*/ 	.word	0x000004b0
        /*01f8*/ 	.word	0x000000ff
        /*01fc*/ 	.word	0x00036068
        /*0200*/ 	.short	0x0100
        /*0202*/ 	.byte	0x08
	.zero		1


	//   ....[27]....
        /*0204*/ 	.word	0x000004c0
        /*0208*/ 	.word	0x000000ff
        /*020c*/ 	.word	0x000360f8
        /*0210*/ 	.short	0x0100
        /*0212*/ 	.byte	0x08
	.zero		1


	//   ....[28]....
        /*0214*/ 	.word	0x000004d0
        /*0218*/ 	.word	0x000000ff
        /*021c*/ 	.word	0x00036070
        /*0220*/ 	.short	0x0100
        /*0222*/ 	.byte	0x08
	.zero		1


	//   ....[29]....
        /*0224*/ 	.word	0x000004e0
        /*0228*/ 	.word	0x000000ff
        /*022c*/ 	.word	0x00036100
        /*0230*/ 	.short	0x0100
        /*0232*/ 	.byte	0x08
	.zero		1


	//   ....[30]....
        /*0234*/ 	.word	0x000004f0
        /*0238*/ 	.word	0x000000ff
        /*023c*/ 	.word	0x00036078
        /*0240*/ 	.short	0x0100
        /*0242*/ 	.byte	0x08
	.zero		1


	//   ....[31]....
        /*0244*/ 	.word	0x00000500
        /*0248*/ 	.word	0x000000ff
        /*024c*/ 	.word	0x00036108
        /*0250*/ 	.short	0x0100
        /*0252*/ 	.byte	0x08
	.zero		1


	//   ....[32]....
        /*0254*/ 	.word	0x00000510
        /*0258*/ 	.word	0x000000ff
        /*025c*/ 	.word	0x00036080
        /*0260*/ 	.short	0x0100
        /*0262*/ 	.byte	0x08
	.zero		1


	//   ....[33]....
        /*0264*/ 	.word	0x00000520
        /*0268*/ 	.word	0x000000ff
        /*026c*/ 	.word	0x00036110
        /*0270*/ 	.short	0x0100
        /*0272*/ 	.byte	0x08
	.zero		1


	//   ....[34]....
        /*0274*/ 	.word	0x00000530
        /*0278*/ 	.word	0x000000ff
        /*027c*/ 	.word	0x00036088
        /*0280*/ 	.short	0x0100
        /*0282*/ 	.byte	0x08
	.zero		1


	//   ....[35]....
        /*0284*/ 	.word	0x00000540
        /*0288*/ 	.word	0x000000ff
        /*028c*/ 	.word	0x00036118
        /*0290*/ 	.short	0x0100
        /*0292*/ 	.byte	0x08
	.zero		1


	//   ....[36]....
        /*0294*/ 	.word	0x00000ee0
        /*0298*/ 	.word	0x00000007
        /*029c*/ 	.word	0x00036000
        /*02a0*/ 	.short	0x010a
        /*02a2*/ 	.byte	0x3f
	.zero		1


	//   ....[37]....
        /*02a4*/ 	.word	0x00001240
        /*02a8*/ 	.word	0x00000009
        /*02ac*/ 	.word	0x00036000
        /*02b0*/ 	.short	0x010a
        /*02b2*/ 	.byte	0x3f
	.zero		1


	//   ....[38]....
        /*02b4*/ 	.word	0x00001440
        /*02b8*/ 	.word	0x00000009
        /*02bc*/ 	.word	0x00000000
        /*02c0*/ 	.short	0x0101
        /*02c2*/ 	.byte	0x3f
	.zero		1


	//   ....[39]....
        /*02c4*/ 	.word	0x00001670
        /*02c8*/ 	.word	0x00000003
        /*02cc*/ 	.word	0x00000000
        /*02d0*/ 	.short	0x0101
        /*02d2*/ 	.byte	0x3f
	.zero		1


	//   ....[40]....
        /*02d4*/ 	.word	0x00006460
        /*02d8*/ 	.word	0x0000000e
        /*02dc*/ 	.word	0x00036090
        /*02e0*/ 	.short	0x010a
        /*02e2*/ 	.byte	0x3f
	.zero		1


	//   ....[41]....
        /*02e4*/ 	.word	0x00006b40
        /*02e8*/ 	.word	0x00000002
        /*02ec*/ 	.word	0x00000000
        /*02f0*/ 	.short	0x010a
        /*02f2*/ 	.byte	0x3f
	.zero		1


	//   ....[42]....
        /*02f4*/ 	.word	0x00006bf0
        /*02f8*/ 	.word	0x00000002
        /*02fc*/ 	.word	0x00000000
        /*0300*/ 	.short	0x010a
        /*0302*/ 	.byte	0x3f
	.zero		1


	//   ....[43]....
        /*0304*/ 	.word	0x00006ca0
        /*0308*/ 	.word	0x00000002
        /*030c*/ 	.word	0x00000000
        /*0310*/ 	.short	0x010a
        /*0312*/ 	.byte	0x3f
	.zero		1


	//   ....[44]....
        /*0314*/ 	.word	0x00006d50
        /*0318*/ 	.word	0x00000002
        /*031c*/ 	.word	0x00000000
        /*0320*/ 	.short	0x010a
        /*0322*/ 	.byte	0x3f
	.zero		1


	//   ....[45]....
        /*0324*/ 	.word	0x00006e00
        /*0328*/ 	.word	0x00000002
        /*032c*/ 	.word	0x00000000
        /*0330*/ 	.short	0x010a
        /*0332*/ 	.byte	0x3f
	.zero		1


	//   ....[46]....
        /*0334*/ 	.word	0x00006eb0
        /*0338*/ 	.word	0x00000002
        /*033c*/ 	.word	0x00000000
        /*0340*/ 	.short	0x010a
        /*0342*/ 	.byte	0x3f
	.zero		1


	//   ....[47]....
        /*0344*/ 	.word	0x00006f60
        /*0348*/ 	.word	0x00000002
        /*034c*/ 	.word	0x00000000
        /*0350*/ 	.short	0x010a
        /*0352*/ 	.byte	0x3f
	.zero		1


	//   ....[48]....
        /*0354*/ 	.word	0x00007010
        /*0358*/ 	.word	0x00000002
        /*035c*/ 	.word	0x00000000
        /*0360*/ 	.short	0x010a
        /*0362*/ 	.byte	0x3f
	.zero		1


	//   ....[49]....
        /*0364*/ 	.word	0x000070c0
        /*0368*/ 	.word	0x00000002
        /*036c*/ 	.word	0x00000000
        /*0370*/ 	.short	0x010a
        /*0372*/ 	.byte	0x3f
	.zero		1


	//   ....[50]....
        /*0374*/ 	.word	0x00007170
        /*0378*/ 	.word	0x00000002
        /*037c*/ 	.word	0x00000000
        /*0380*/ 	.short	0x010a
        /*0382*/ 	.byte	0x3f
	.zero		1


	//   ....[51]....
        /*0384*/ 	.word	0x00007220
        /*0388*/ 	.word	0x00000002
        /*038c*/ 	.word	0x00000000
        /*0390*/ 	.short	0x010a
        /*0392*/ 	.byte	0x3f
	.zero		1


	//   ....[52]....
        /*0394*/ 	.word	0x000072d0
        /*0398*/ 	.word	0x00000002
        /*039c*/ 	.word	0x00000000
        /*03a0*/ 	.short	0x010a
        /*03a2*/ 	.byte	0x3f
	.zero		1


	//   ....[53]....
        /*03a4*/ 	.word	0x00007380
        /*03a8*/ 	.word	0x00000002
        /*03ac*/ 	.word	0x00000000
        /*03b0*/ 	.short	0x010a
        /*03b2*/ 	.byte	0x3f
	.zero		1


	//   ....[54]....
        /*03b4*/ 	.word	0x00007430
        /*03b8*/ 	.word	0x00000002
        /*03bc*/ 	.word	0x00000000
        /*03c0*/ 	.short	0x010a
        /*03c2*/ 	.byte	0x3f
	.zero		1


	//   ....[55]....
        /*03c4*/ 	.word	0x000074e0
        /*03c8*/ 	.word	0x00000002
        /*03cc*/ 	.word	0x00000000
        /*03d0*/ 	.short	0x010a
        /*03d2*/ 	.byte	0x3f
	.zero		1


	//   ....[56]....
        /*03d4*/ 	.word	0x00007590
        /*03d8*/ 	.word	0x00000002
        /*03dc*/ 	.word	0x00000000
        /*03e0*/ 	.short	0x010a
        /*03e2*/ 	.byte	0x3f
	.zero		1


	//   ....[57]....
        /*03e4*/ 	.word	0x00007640
        /*03e8*/ 	.word	0x00000002
        /*03ec*/ 	.word	0x00000000
        /*03f0*/ 	.short	0x010a
        /*03f2*/ 	.byte	0x3f
	.zero		1


	//   ....[58]....
        /*03f4*/ 	.word	0x000076f0
        /*03f8*/ 	.word	0x00000005
        /*03fc*/ 	.word	0x00000000
        /*0400*/ 	.short	0x010a
        /*0402*/ 	.byte	0x3f
	.zero		1


	//----- nvinfo : EIATTR_NUM_MBARRIERS
	.align		4
.L_26:
        /*0404*/ 	.byte	0x03, 0x38
        /*0406*/ 	.short	0x0024


	//----- nvinfo : EIATTR_EXIT_INSTR_OFFSETS
	.align		4
        /*0408*/ 	.byte	0x04, 0x1c
        /*040a*/ 	.short	(.L_28 - .L_27)


	//   ....[0]....
.L_27:
        /*040c*/ 	.word	0x00000c10


	//   ....[1]....
        /*0410*/ 	.word	0x000017d0


	//   ....[2]....
        /*0414*/ 	.word	0x00004ba0


	//   ....[3]....
        /*0418*/ 	.word	0x00004bd0


	//   ....[4]....
        /*041c*/ 	.word	0x00006230


	//   ....[5]....
        /*0420*/ 	.word	0x00006260


	//   ....[6]....
        /*0424*/ 	.word	0x00006280


	//   ....[7]....
        /*0428*/ 	.word	0x00006a30


	//   ....[8]....
        /*042c*/ 	.word	0x00007720


	//----- nvinfo : EIATTR_MAX_THREADS
	.align		4
.L_28:
        /*0430*/ 	.byte	0x04, 0x05
        /*0432*/ 	.short	(.L_30 - .L_29)
.L_29:
        /*0434*/ 	.word	0x00000100
        /*0438*/ 	.word	0x00000001
        /*043c*/ 	.word	0x00000001


	//----- nvinfo : EIATTR_CRS_STACK_SIZE
	.align		4
.L_30:
        /*0440*/ 	.byte	0x04, 0x1e
        /*0442*/ 	.short	(.L_32 - .L_31)
.L_31:
        /*0444*/ 	.word	0x00000000


	//----- nvinfo : EIATTR_CBANK_PARAM_SIZE
	.align		4
.L_32:
        /*0448*/ 	.byte	0x03, 0x19
        /*044a*/ 	.short	0x03f0


	//----- nvinfo : EIATTR_PARAM_CBANK
	.align		4
        /*044c*/ 	.byte	0x04, 0x0a
        /*044e*/ 	.short	(.L_34 - .L_33)
	.align		4
.L_33:
        /*0450*/ 	.word	index@(.nv.constant0._ZN7cutlass13device_kernelINS_4conv6kernel13ConvUniversalINS1_16ConvProblemShapeILNS1_8OperatorE1ELi2EEENS1_10collective14CollectiveConvINS1_46MainloopSm90TmaGmmaWarpSpecializedImplicitGemmILS5_1ELi18ELi2EN4cute5tupleIJNSA_1CILi2EEENSC_ILi1EEESE_EEENS1_36KernelImplicitTmaWarpSpecializedSm90ELi1EEENSB_IJNSC_ILi128EEENSC_ILi64EEENSB_IJNSC_ILi32EEEEEEEEENS_6half_tESN_NSA_8TiledMMAINSA_8MMA_AtomIJNSA_4SM904GMMA25MMA_64x64x16_F32F16F16_SSILNSR_5MajorE0ELST_1ELNSR_7ScaleInE1ELSU_1EEEEEENSA_6LayoutINSB_IJSE_SE_SE_EEENSB_IJNSC_ILi0EEESZ_SZ_EEEEENSB_IJNSA_10UnderscoreES12_S12_EEEEENS7_6detail26Sm90ImplicitGemmTileTraitsINSA_20SM90_TMA_LOAD_IM2COLENSA_14ComposedLayoutINSA_7SwizzleILi2ELi4ELi3EEENSA_18smem_ptr_flag_bitsILi16EEENSX_INSB_IJNSB_IJNSC_ILi8EEENSC_ILi16EEEEEENSB_IJSK_SE_EEENSB_IJSE_NSC_ILi18EEEEEEEEENSB_IJNSB_IJSK_NSC_ILi256EEEEEENSB_IJSE_SZ_EEENSB_IJSZ_NSC_ILi4096EEEEEEEEEEEEEvEENS16_INSA_23SM90_TMA_LOAD_MULTICASTENS18_INS19_ILi3ELi4ELi3EEES1C_NSX_INSB_IJNSB_IJSJ_SE_EEENSB_IJS1D_NSC_ILi4EEEEEES1I_EEENSB_IJS1M_NSB_IJSJ_NSC_ILi512EEEEEENSB_IJSZ_NSC_ILi2048EEEEEEEEEEEEEvEEEENS_8epilogue10collective6detail29Sm90TmaWarpSpecializedAdapterINS29_15DefaultEpilogueISN_NSB_IJNSB_IJlllEEESE_SZ_EEES2E_NS28_6thread17LinearCombinationISN_Li1EffLNS2F_9ScaleType4KindE0ELNS_15FloatRoundStyleE2ESN_EENS_4gemm15EpilogueDefaultEEEEEvvEEEEvNT_6ParamsE)
        /*0454*/ 	.short	0x0210
        /*0456*/ 	.short	0x03f0


	//----- nvinfo : EIATTR_SW_WAR
	.align		4
.L_34:
        /*0458*/ 	.byte	0x04, 0x36
        /*045a*/ 	.short	(.L_36 - .L_35)
.L_35:
        /*045c*/ 	.word	0x00000008
.L_36:


//--------------------- .nv.callgraph             --------------------------
	.section	.nv.callgraph,"",@"SHT_CUDA_CALLGRAPH"
	.align	4
	.sectionentsize	8
	.align		4
        /*0000*/ 	.word	0x00000000
	.align		4
        /*0004*/ 	.word	0xffffffff
	.align		4
        /*0008*/ 	.word	0x00000000
	.align		4
        /*000c*/ 	.word	0xfffffffe
	.align		4
        /*0010*/ 	.word	0x00000000
	.align		4
        /*0014*/ 	.word	0xfffffffd
	.align		4
        /*0018*/ 	.word	0x00000000
	.align		4
        /*001c*/ 	.word	0xfffffffc


//--------------------- .nv.constant4             --------------------------
	.section	.nv.constant4,"a",@progbits
	.align	8
	.align		8
.nv.constant4:
        /*0000*/ 	.dword	_ZN39_INTERNAL_de91d5ff_4_k_cu_3b07df97_28724cuda3std3__45__cpo5beginE
	.align		8
        /*0008*/ 	.dword	_ZN39_INTERNAL_de91d5ff_4_k_cu_3b07df97_28724cuda3std3__45__cpo3endE
	.align		8
        /*0010*/ 	.dword	_ZN39_INTERNAL_de91d5ff_4_k_cu_3b07df97_28724cuda3std3__45__cpo6cbeginE
	.align		8
        /*0018*/ 	.dword	_ZN39_INTERNAL_de91d5ff_4_k_cu_3b07df97_28724cuda3std3__45__cpo4cendE
	.align		8
        /*0020*/ 	.dword	_ZN39_INTERNAL_de91d5ff_4_k_cu_3b07df97_28724cuda3std3__441_GLOBAL__N__de91d5ff_4_k_cu_3b07df97_28726ignoreE
	.align		8
        /*0028*/ 	.dword	_ZN39_INTERNAL_de91d5ff_4_k_cu_3b07df97_28724cuda3std3__419piecewise_constructE
	.align		8
        /*0030*/ 	.dword	_ZN39_INTERNAL_de91d5ff_4_k_cu_3b07df97_28724cuda3std3__48in_placeE
	.align		8
        /*0038*/ 	.dword	_ZN39_INTERNAL_de91d5ff_4_k_cu_3b07df97_28724cuda3std6ranges3__45__cpo4swapE
	.align		8
        /*0040*/ 	.dword	_ZN39_INTERNAL_de91d5ff_4_k_cu_3b07df97_28724cuda3std6ranges3__45__cpo9iter_moveE
	.align		8
        /*0048*/ 	.dword	_ZN39_INTERNAL_de91d5ff_4_k_cu_3b07df97_28724cute7productE
	.align		8
        /*0050*/ 	.dword	_ZN39_INTERNAL_de91d5ff_4_k_cu_3b07df97_28724cute1_E


//--------------------- .text._ZN7cutlass13device_kernelINS_4conv6kernel13ConvUniversalINS1_16ConvProblemShapeILNS1_8OperatorE1ELi2EEENS1_10collective14CollectiveConvINS1_46MainloopSm90TmaGmmaWarpSpecializedImplicitGemmILS5_1ELi18ELi2EN4cute5tupleIJNSA_1CILi2EEENSC_ILi1EEESE_EEENS1_36KernelImplicitTmaWarpSpecializedSm90ELi1EEENSB_IJNSC_ILi128EEENSC_ILi64EEENSB_IJNSC_ILi32EEEEEEEEENS_6half_tESN_NSA_8TiledMMAINSA_8MMA_AtomIJNSA_4SM904GMMA25MMA_64x64x16_F32F16F16_SSILNSR_5MajorE0ELST_1ELNSR_7ScaleInE1ELSU_1EEEEEENSA_6LayoutINSB_IJSE_SE_SE_EEENSB_IJNSC_ILi0EEESZ_SZ_EEEEENSB_IJNSA_10UnderscoreES12_S12_EEEEENS7_6detail26Sm90ImplicitGemmTileTraitsINSA_20SM90_TMA_LOAD_IM2COLENSA_14ComposedLayoutINSA_7SwizzleILi2ELi4ELi3EEENSA_18smem_ptr_flag_bitsILi16EEENSX_INSB_IJNSB_IJNSC_ILi8EEENSC_ILi16EEEEEENSB_IJSK_SE_EEENSB_IJSE_NSC_ILi18EEEEEEEEENSB_IJNSB_IJSK_NSC_ILi256EEEEEENSB_IJSE_SZ_EEENSB_IJSZ_NSC_ILi4096EEEEEEEEEEEEEvEENS16_INSA_23SM90_TMA_LOAD_MULTICASTENS18_INS19_ILi3ELi4ELi3EEES1C_NSX_INSB_IJNSB_IJSJ_SE_EEENSB_IJS1D_NSC_ILi4EEEEEES1I_EEENSB_IJS1M_NSB_IJSJ_NSC_ILi512EEEEEENSB_IJSZ_NSC_ILi2048EEEEEEEEEEEEEvEEEENS_8epilogue10collective6detail29Sm90TmaWarpSpecializedAdapterINS29_15DefaultEpilogueISN_NSB_IJNSB_IJlllEEESE_SZ_EEES2E_NS28_6thread17LinearCombinationISN_Li1EffLNS2F_9ScaleType4KindE0ELNS_15FloatRoundStyleE2ESN_EENS_4gemm15EpilogueDefaultEEEEEvvEEEEvNT_6ParamsE --------------------------
	.section	.text._ZN7cutlass13device_kernelINS_4conv6kernel13ConvUniversalINS1_16ConvProblemShapeILNS1_8OperatorE1ELi2EEENS1_10collective14CollectiveConvINS1_46MainloopSm90TmaGmmaWarpSpecializedImplicitGemmILS5_1ELi18ELi2EN4cute5tupleIJNSA_1CILi2EEENSC_ILi1EEESE_EEENS1_36KernelImplicitTmaWarpSpecializedSm90ELi1EEENSB_IJNSC_ILi128EEENSC_ILi64EEENSB_IJNSC_ILi32EEEEEEEEENS_6half_tESN_NSA_8TiledMMAINSA_8MMA_AtomIJNSA_4SM904GMMA25MMA_64x64x16_F32F16F16_SSILNSR_5MajorE0ELST_1ELNSR_7ScaleInE1ELSU_1EEEEEENSA_6LayoutINSB_IJSE_SE_SE_EEENSB_IJNSC_ILi0EEESZ_SZ_EEEEENSB_IJNSA_10UnderscoreES12_S12_EEEEENS7_6detail26Sm90ImplicitGemmTileTraitsINSA_20SM90_TMA_LOAD_IM2COLENSA_14ComposedLayoutINSA_7SwizzleILi2ELi4ELi3EEENSA_18smem_ptr_flag_bitsILi16EEENSX_INSB_IJNSB_IJNSC_ILi8EEENSC_ILi16EEEEEENSB_IJSK_SE_EEENSB_IJSE_NSC_ILi18EEEEEEEEENSB_IJNSB_IJSK_NSC_ILi256EEEEEENSB_IJSE_SZ_EEENSB_IJSZ_NSC_ILi4096EEEEEEEEEEEEEvEENS16_INSA_23SM90_TMA_LOAD_MULTICASTENS18_INS19_ILi3ELi4ELi3EEES1C_NSX_INSB_IJNSB_IJSJ_SE_EEENSB_IJS1D_NSC_ILi4EEEEEES1I_EEENSB_IJS1M_NSB_IJSJ_NSC_ILi512EEEEEENSB_IJSZ_NSC_ILi2048EEEEEEEEEEEEEvEEEENS_8epilogue10collective6detail29Sm90TmaWarpSpecializedAdapterINS29_15DefaultEpilogueISN_NSB_IJNSB_IJlllEEESE_SZ_EEES2E_NS28_6thread17LinearCombinationISN_Li1EffLNS2F_9ScaleType4KindE0ELNS_15FloatRoundStyleE2ESN_EENS_4gemm15EpilogueDefaultEEEEEvvEEEEvNT_6ParamsE,"ax",@progbits
	.align	128
.text._ZN7cutlass13device_kernelINS_4conv6kernel13ConvUniversalINS1_16ConvProblemShapeILNS1_8OperatorE1ELi2EEENS1_10collective14CollectiveConvINS1_46MainloopSm90TmaGmmaWarpSpecializedImplicitGemmILS5_1ELi18ELi2EN4cute5tupleIJNSA_1CILi2EEENSC_ILi1EEESE_EEENS1_36KernelImplicitTmaWarpSpecializedSm90ELi1EEENSB_IJNSC_ILi128EEENSC_ILi64EEENSB_IJNSC_ILi32EEEEEEEEENS_6half_tESN_NSA_8TiledMMAINSA_8MMA_AtomIJNSA_4SM904GMMA25MMA_64x64x16_F32F16F16_SSILNSR_5MajorE0ELST_1ELNSR_7ScaleInE1ELSU_1EEEEEENSA_6LayoutINSB_IJSE_SE_SE_EEENSB_IJNSC_ILi0EEESZ_SZ_EEEEENSB_IJNSA_10UnderscoreES12_S12_EEEEENS7_6detail26Sm90ImplicitGemmTileTraitsINSA_20SM90_TMA_LOAD_IM2COLENSA_14ComposedLayoutINSA_7SwizzleILi2ELi4ELi3EEENSA_18smem_ptr_flag_bitsILi16EEENSX_INSB_IJNSB_IJNSC_ILi8EEENSC_ILi16EEEEEENSB_IJSK_SE_EEENSB_IJSE_NSC_ILi18EEEEEEEEENSB_IJNSB_IJSK_NSC_ILi256EEEEEENSB_IJSE_SZ_EEENSB_IJSZ_NSC_ILi4096EEEEEEEEEEEEEvEENS16_INSA_23SM90_TMA_LOAD_MULTICASTENS18_INS19_ILi3ELi4ELi3EEES1C_NSX_INSB_IJNSB_IJSJ_SE_EEENSB_IJS1D_NSC_ILi4EEEEEES1I_EEENSB_IJS1M_NSB_IJSJ_NSC_ILi512EEEEEENSB_IJSZ_NSC_ILi2048EEEEEEEEEEEEEvEEEENS_8epilogue10collective6detail29Sm90TmaWarpSpecializedAdapterINS29_15DefaultEpilogueISN_NSB_IJNSB_IJlllEEESE_SZ_EEES2E_NS28_6thread17LinearCombinationISN_Li1EffLNS2F_9ScaleType4KindE0ELNS_15FloatRoundStyleE2ESN_EENS_4gemm15EpilogueDefaultEEEEEvvEEEEvNT_6ParamsE:
        .type           _ZN7cutlass13device_kernelINS_4conv6kernel13ConvUniversalINS1_16ConvProblemShapeILNS1_8OperatorE1ELi2EEENS1_10collective14CollectiveConvINS1_46MainloopSm90TmaGmmaWarpSpecializedImplicitGemmILS5_1ELi18ELi2EN4cute5tupleIJNSA_1CILi2EEENSC_ILi1EEESE_EEENS1_36KernelImplicitTmaWarpSpecializedSm90ELi1EEENSB_IJNSC_ILi128EEENSC_ILi64EEENSB_IJNSC_ILi32EEEEEEEEENS_6half_tESN_NSA_8TiledMMAINSA_8MMA_AtomIJNSA_4SM904GMMA25MMA_64x64x16_F32F16F16_SSILNSR_5MajorE0ELST_1ELNSR_7ScaleInE1ELSU_1EEEEEENSA_6LayoutINSB_IJSE_SE_SE_EEENSB_IJNSC_ILi0EEESZ_SZ_EEEEENSB_IJNSA_10UnderscoreES12_S12_EEEEENS7_6detail26Sm90ImplicitGemmTileTraitsINSA_20SM90_TMA_LOAD_IM2COLENSA_14ComposedLayoutINSA_7SwizzleILi2ELi4ELi3EEENSA_18smem_ptr_flag_bitsILi16EEENSX_INSB_IJNSB_IJNSC_ILi8EEENSC_ILi16EEEEEENSB_IJSK_SE_EEENSB_IJSE_NSC_ILi18EEEEEEEEENSB_IJNSB_IJSK_NSC_ILi256EEEEEENSB_IJSE_SZ_EEENSB_IJSZ_NSC_ILi4096EEEEEEEEEEEEEvEENS16_INSA_23SM90_TMA_LOAD_MULTICASTENS18_INS19_ILi3ELi4ELi3EEES1C_NSX_INSB_IJNSB_IJSJ_SE_EEENSB_IJS1D_NSC_ILi4EEEEEES1I_EEENSB_IJS1M_NSB_IJSJ_NSC_ILi512EEEEEENSB_IJSZ_NSC_ILi2048EEEEEEEEEEEEEvEEEENS_8epilogue10collective6detail29Sm90TmaWarpSpecializedAdapterINS29_15DefaultEpilogueISN_NSB_IJNSB_IJlllEEESE_SZ_EEES2E_NS28_6thread17LinearCombinationISN_Li1EffLNS2F_9ScaleType4KindE0ELNS_15FloatRoundStyleE2ESN_EENS_4gemm15EpilogueDefaultEEEEEvvEEEEvNT_6ParamsE,@function
        .size           _ZN7cutlass13device_kernelINS_4conv6kernel13ConvUniversalINS1_16ConvProblemShapeILNS1_8OperatorE1ELi2EEENS1_10collective14CollectiveConvINS1_46MainloopSm90TmaGmmaWarpSpecializedImplicitGemmILS5_1ELi18ELi2EN4cute5tupleIJNSA_1CILi2EEENSC_ILi1EEESE_EEENS1_36KernelImplicitTmaWarpSpecializedSm90ELi1EEENSB_IJNSC_ILi128EEENSC_ILi64EEENSB_IJNSC_ILi32EEEEEEEEENS_6half_tESN_NSA_8TiledMMAINSA_8MMA_AtomIJNSA_4SM904GMMA25MMA_64x64x16_F32F16F16_SSILNSR_5MajorE0ELST_1ELNSR_7ScaleInE1ELSU_1EEEEEENSA_6LayoutINSB_IJSE_SE_SE_EEENSB_IJNSC_ILi0EEESZ_SZ_EEEEENSB_IJNSA_10UnderscoreES12_S12_EEEEENS7_6detail26Sm90ImplicitGemmTileTraitsINSA_20SM90_TMA_LOAD_IM2COLENSA_14ComposedLayoutINSA_7SwizzleILi2ELi4ELi3EEENSA_18smem_ptr_flag_bitsILi16EEENSX_INSB_IJNSB_IJNSC_ILi8EEENSC_ILi16EEEEEENSB_IJSK_SE_EEENSB_IJSE_NSC_ILi18EEEEEEEEENSB_IJNSB_IJSK_NSC_ILi256EEEEEENSB_IJSE_SZ_EEENSB_IJSZ_NSC_ILi4096EEEEEEEEEEEEEvEENS16_INSA_23SM90_TMA_LOAD_MULTICASTENS18_INS19_ILi3ELi4ELi3EEES1C_NSX_INSB_IJNSB_IJSJ_SE_EEENSB_IJS1D_NSC_ILi4EEEEEES1I_EEENSB_IJS1M_NSB_IJSJ_NSC_ILi512EEEEEENSB_IJSZ_NSC_ILi2048EEEEEEEEEEEEEvEEEENS_8epilogue10collective6detail29Sm90TmaWarpSpecializedAdapterINS29_15DefaultEpilogueISN_NSB_IJNSB_IJlllEEESE_SZ_EEES2E_NS28_6thread17LinearCombinationISN_Li1EffLNS2F_9ScaleType4KindE0ELNS_15FloatRoundStyleE2ESN_EENS_4gemm15EpilogueDefaultEEEEEvvEEEEvNT_6ParamsE,(.L_x_176 - _ZN7cutlass13device_kernelINS_4conv6kernel13ConvUniversalINS1_16ConvProblemShapeILNS1_8OperatorE1ELi2EEENS1_10collective14CollectiveConvINS1_46MainloopSm90TmaGmmaWarpSpecializedImplicitGemmILS5_1ELi18ELi2EN4cute5tupleIJNSA_1CILi2EEENSC_ILi1EEESE_EEENS1_36KernelImplicitTmaWarpSpecializedSm90ELi1EEENSB_IJNSC_ILi128EEENSC_ILi64EEENSB_IJNSC_ILi32EEEEEEEEENS_6half_tESN_NSA_8TiledMMAINSA_8MMA_AtomIJNSA_4SM904GMMA25MMA_64x64x16_F32F16F16_SSILNSR_5MajorE0ELST_1ELNSR_7ScaleInE1ELSU_1EEEEEENSA_6LayoutINSB_IJSE_SE_SE_EEENSB_IJNSC_ILi0EEESZ_SZ_EEEEENSB_IJNSA_10UnderscoreES12_S12_EEEEENS7_6detail26Sm90ImplicitGemmTileTraitsINSA_20SM90_TMA_LOAD_IM2COLENSA_14ComposedLayoutINSA_7SwizzleILi2ELi4ELi3EEENSA_18smem_ptr_flag_bitsILi16EEENSX_INSB_IJNSB_IJNSC_ILi8EEENSC_ILi16EEEEEENSB_IJSK_SE_EEENSB_IJSE_NSC_ILi18EEEEEEEEENSB_IJNSB_IJSK_NSC_ILi256EEEEEENSB_IJSE_SZ_EEENSB_IJSZ_NSC_ILi4096EEEEEEEEEEEEEvEENS16_INSA_23SM90_TMA_LOAD_MULTICASTENS18_INS19_ILi3ELi4ELi3EEES1C_NSX_INSB_IJNSB_IJSJ_SE_EEENSB_IJS1D_NSC_ILi4EEEEEES1I_EEENSB_IJS1M_NSB_IJSJ_NSC_ILi512EEEEEENSB_IJSZ_NSC_ILi2048EEEEEEEEEEEEEvEEEENS_8epilogue10collective6detail29Sm90TmaWarpSpecializedAdapterINS29_15DefaultEpilogueISN_NSB_IJNSB_IJlllEEESE_SZ_EEES2E_NS28_6thread17LinearCombinationISN_Li1EffLNS2F_9ScaleType4KindE0ELNS_15FloatRoundStyleE2ESN_EENS_4gemm15EpilogueDefaultEEEEEvvEEEEvNT_6ParamsE)
        .other          _ZN7cutlass13device_kernelINS_4conv6kernel13ConvUniversalINS1_16ConvProblemShapeILNS1_8OperatorE1ELi2EEENS1_10collective14CollectiveConvINS1_46MainloopSm90TmaGmmaWarpSpecializedImplicitGemmILS5_1ELi18ELi2EN4cute5tupleIJNSA_1CILi2EEENSC_ILi1EEESE_EEENS1_36KernelImplicitTmaWarpSpecializedSm90ELi1EEENSB_IJNSC_ILi128EEENSC_ILi64EEENSB_IJNSC_ILi32EEEEEEEEENS_6half_tESN_NSA_8TiledMMAINSA_8MMA_AtomIJNSA_4SM904GMMA25MMA_64x64x16_F32F16F16_SSILNSR_5MajorE0ELST_1ELNSR_7ScaleInE1ELSU_1EEEEEENSA_6LayoutINSB_IJSE_SE_SE_EEENSB_IJNSC_ILi0EEESZ_SZ_EEEEENSB_IJNSA_10UnderscoreES12_S12_EEEEENS7_6detail26Sm90ImplicitGemmTileTraitsINSA_20SM90_TMA_LOAD_IM2COLENSA_14ComposedLayoutINSA_7SwizzleILi2ELi4ELi3EEENSA_18smem_ptr_flag_bitsILi16EEENSX_INSB_IJNSB_IJNSC_ILi8EEENSC_ILi16EEEEEENSB_IJSK_SE_EEENSB_IJSE_NSC_ILi18EEEEEEEEENSB_IJNSB_IJSK_NSC_ILi256EEEEEENSB_IJSE_SZ_EEENSB_IJSZ_NSC_ILi4096EEEEEEEEEEEEEvEENS16_INSA_23SM90_TMA_LOAD_MULTICASTENS18_INS19_ILi3ELi4ELi3EEES1C_NSX_INSB_IJNSB_IJSJ_SE_EEENSB_IJS1D_NSC_ILi4EEEEEES1I_EEENSB_IJS1M_NSB_IJSJ_NSC_ILi512EEEEEENSB_IJSZ_NSC_ILi2048EEEEEEEEEEEEEvEEEENS_8epilogue10collective6detail29Sm90TmaWarpSpecializedAdapterINS29_15DefaultEpilogueISN_NSB_IJNSB_IJlllEEESE_SZ_EEES2E_NS28_6thread17LinearCombinationISN_Li1EffLNS2F_9ScaleType4KindE0ELNS_15FloatRoundStyleE2ESN_EENS_4gemm15EpilogueDefaultEEEEEvvEEEEvNT_6ParamsE,@"STO_CUDA_ENTRY STV_DEFAULT"
_ZN7cutlass13device_kernelINS_4conv6kernel13ConvUniversalINS1_16ConvProblemShapeILNS1_8OperatorE1ELi2EEENS1_10collective14CollectiveConvINS1_46MainloopSm90TmaGmmaWarpSpecializedImplicitGemmILS5_1ELi18ELi2EN4cute5tupleIJNSA_1CILi2EEENSC_ILi1EEESE_EEENS1_36KernelImplicitTmaWarpSpecializedSm90ELi1EEENSB_IJNSC_ILi128EEENSC_ILi64EEENSB_IJNSC_ILi32EEEEEEEEENS_6half_tESN_NSA_8TiledMMAINSA_8MMA_AtomIJNSA_4SM904GMMA25MMA_64x64x16_F32F16F16_SSILNSR_5MajorE0ELST_1ELNSR_7ScaleInE1ELSU_1EEEEEENSA_6LayoutINSB_IJSE_SE_SE_EEENSB_IJNSC_ILi0EEESZ_SZ_EEEEENSB_IJNSA_10UnderscoreES12_S12_EEEEENS7_6detail26Sm90ImplicitGemmTileTraitsINSA_20SM90_TMA_LOAD_IM2COLENSA_14ComposedLayoutINSA_7SwizzleILi2ELi4ELi3EEENSA_18smem_ptr_flag_bitsILi16EEENSX_INSB_IJNSB_IJNSC_ILi8EEENSC_ILi16EEEEEENSB_IJSK_SE_EEENSB_IJSE_NSC_ILi18EEEEEEEEENSB_IJNSB_IJSK_NSC_ILi256EEEEEENSB_IJSE_SZ_EEENSB_IJSZ_NSC_ILi4096EEEEEEEEEEEEEvEENS16_INSA_23SM90_TMA_LOAD_MULTICASTENS18_INS19_ILi3ELi4ELi3EEES1C_NSX_INSB_IJNSB_IJSJ_SE_EEENSB_IJS1D_NSC_ILi4EEEEEES1I_EEENSB_IJS1M_NSB_IJSJ_NSC_ILi512EEEEEENSB_IJSZ_NSC_ILi2048EEEEEEEEEEEEEvEEEENS_8epilogue10collective6detail29Sm90TmaWarpSpecializedAdapterINS29_15DefaultEpilogueISN_NSB_IJNSB_IJlllEEESE_SZ_EEES2E_NS28_6thread17LinearCombinationISN_Li1EffLNS2F_9ScaleType4KindE0ELNS_15FloatRoundStyleE2ESN_EENS_4gemm15EpilogueDefaultEEEEEvvEEEEvNT_6ParamsE:
[----:B------:R-:W-:Y:S01]  /*0000*/  LDC R1, c[0x0][0x28] ;  /* 0x00000a00ff017b82 */ /* 0x000fe20000000800 */
[----:B------:R-:W0:Y:S01]  /*0010*/  S2R R10, SR_TID.X ;  /* 0x00000000000a7919 */ /* 0x000e220000002100 */
[----:B------:R-:W-:Y:S01]  /*0020*/  ELECT P0, URZ, PT ;  /* 0x00000000003f782f */ /* 0x000fe20003800000 */
[----:B------:R-:W-:Y:S01]  /*0030*/  BSSY B0, `(.L_x_0) ;  /* 0x0000010000007945 */ /* 0x000fe20003800000 */
[----:B------:R-:W1:Y:S01]  /*0040*/  S2R R11, SR_CTAID.X ;  /* 0x00000000000b7919 */ /* 0x000e620000002500 */
[--C-:B0-----:R-:W-:Y:S02]  /*0050*/  SHF.R.U32.HI R0, RZ, 0x5, R10.reuse ;  /* 0x00000005ff007819 */ /* 0x101fe4000001160a */
[----:B------:R-:W-:-:S03]  /*0060*/  SHF.R.U32.HI R2, RZ, 0x7, R10 ;  /* 0x00000007ff027819 */ /* 0x000fc6000001160a */
[----:B------:R-:W0:Y:S04]  /*0070*/  SHFL.IDX PT, R3, R0, RZ, 0x1f ;  /* 0x00001fff00037589 */ /* 0x000e2800000e0000 */
[----:B------:R2:W3:Y:S01]  /*0080*/  SHFL.IDX PT, R9, R2, RZ, 0x1f ;  /* 0x00001fff02097589 */ /* 0x0004e200000e0000 */
[----:B0-----:R-:W-:-:S13]  /*0090*/  ISETP.NE.OR P0, PT, R3, RZ, !P0 ;  /* 0x000000ff0300720c */ /* 0x001fda0004705670 */
[----:B-123--:R-:W-:Y:S05]  /*00a0*/  @P0 BRA `(.L_x_1) ;  /* 0x0000000000200947 */ /* 0x00efea0003800000 */
[----:B------:R-:W-:Y:S02]  /*00b0*/  ULDC.64 UR4, c[0x0][0x198] ;  /* 0x0000660000047ab9 */ /* 0x000fe40000000a00 */
[----:B------:R-:W-:Y:S02]  /*00c0*/  UIADD3 UR6, UP0, UR4, 0xf0, URZ ;  /* 0x000000f004067890 */ /* 0x000fe4000ff1e03f */
[----:B------:R-:W-:Y:S02]  /*00d0*/  UIADD3 UR4, UP1, UR4, 0x1f0, URZ ;  /* 0x000001f004047890 */ /* 0x000fe4000ff3e03f */
[----:B------:R-:W-:Y:S02]  /*00e0*/  UIADD3.X UR7, URZ, UR5, URZ, UP0, !UPT ;  /* 0x000000053f077290 */ /* 0x000fe400087fe43f */
[----:B------:R-:W-:-:S07]  /*00f0*/  UIADD3.X UR5, URZ, UR5, URZ, UP1, !UPT ;  /* 0x000000053f057290 */ /* 0x000fce0008ffe43f */
[----:B------:R0:W-:Y:S02]  /*0100*/  UTMACCTL.PF [UR6] ;  /* 0x00000000060079b9 */ /* 0x0001e40008040000 */
[----:B------:R0:W-:Y:S02]  /*0110*/  UTMACCTL.PF [UR4] ;  /* 0x00000000040079b9 */ /* 0x0001e40008040000 */
[----:B0-----:R-:W-:Y:S01]  /*0120*/  NOP ;  /* 0x0000000000007918 */ /* 0x001fe20000000000 */
.L_x_1:
[----:B------:R-:W-:Y:S05]  /*0130*/  BSYNC B0 ;  /* 0x0000000000007941 */ /* 0x000fea0003800000 */
.L_x_0:
[----:B------:R-:W0:Y:S01]  /*0140*/  SHFL.IDX PT, R0, R0, RZ, 0x1f ;  /* 0x00001fff00007589 */ /* 0x000e2200000e0000 */
[----:B------:R-:W-:Y:S02]  /*0150*/  SHF.R.S32.HI R5, RZ, 0x1f, R10 ;  /* 0x0000001fff057819 */ /* 0x000fe4000001140a */
[----:B------:R-:W-:Y:S01]  /*0160*/  I2FP.F32.U32 R6, R11 ;  /* 0x0000000b00067245 */ /* 0x000fe20000201000 */
[----:B------:R-:W1:Y:S01]  /*0170*/  S2R R12, SR_CTAID.Y ;  /* 0x00000000000c7919 */ /* 0x000e620000002600 */
[----:B------:R-:W-:-:S04]  /*0180*/  LEA.HI R5, R5, R10, RZ, 0x7 ;  /* 0x0000000a05057211 */ /* 0x000fc800078f38ff */
[----:B------:R-:W-:-:S05]  /*0190*/  LOP3.LUT R5, R5, 0xffffff80, RZ, 0xc0, !PT ;  /* 0xffffff8005057812 */ /* 0x000fca00078ec0ff */
[----:B------:R-:W-:-:S05]  /*01a0*/  IMAD.IADD R13, R10, 0x1, -R5 ;  /* 0x000000010a0d7824 */ /* 0x000fca00078e0a05 */
[----:B------:R-:W-:-:S04]  /*01b0*/  SHF.R.S32.HI R2, RZ, 0x1f, R13 ;  /* 0x0000001fff027819 */ /* 0x000fc8000001140d */
[----:B------:R-:W-:Y:S02]  /*01c0*/  LEA.HI R2, R2, R13, RZ, 0x3 ;  /* 0x0000000d02027211 */ /* 0x000fe400078f18ff */
[----:B0-----:R-:W-:Y:S02]  /*01d0*/  ISETP.NE.AND P0, PT, R0, RZ, PT ;  /* 0x000000ff0000720c */ /* 0x001fe40003f05270 */
[--C-:B------:R-:W-:Y:S02]  /*01e0*/  SHF.R.S32.HI R4, RZ, 0x3, R2.reuse ;  /* 0x00000003ff047819 */ /* 0x100fe40000011402 */
[----:B------:R-:W-:Y:S02]  /*01f0*/  SHF.R.S32.HI R5, RZ, 0x1f, R2 ;  /* 0x0000001fff057819 */ /* 0x000fe40000011402 */
[----:B------:R-:W-:-:S07]  /*0200*/  SHF.R.S32.HI R7, RZ, 0x1f, R0 ;  /* 0x0000001fff077819 */ /* 0x000fce0000011400 */
[----:B-1----:R-:W-:Y:S05]  /*0210*/  @P0 BRA `(.L_x_2) ;  /* 0x0000000000d40947 */ /* 0x002fea0003800000 */
[----:B------:R-:W-:Y:S01]  /*0220*/  ELECT P0, URZ, PT ;  /* 0x00000000003f782f */ /* 0x000fe20003800000 */
[----:B------:R-:W-:-:S12]  /*0230*/  BSSY B0, `(.L_x_2) ;  /* 0x0000033000007945 */ /* 0x000fd80003800000 */
[----:B------:R-:W-:Y:S05]  /*0240*/  @!P0 BRA `(.L_x_3) ;  /* 0x0000000000c48947 */ /* 0x000fea0003800000 */
[----:B------:R-:W0:Y:S01]  /*0250*/  S2UR UR8, SR_CgaCtaId ;  /* 0x00000000000879c3 */ /* 0x000e220000008800 */
[----:B------:R-:W-:Y:S01]  /*0260*/  UMOV UR4, 0x400 ;  /* 0x0000040000047882 */ /* 0x000fe20000000000 */
[----:B------:R-:W-:Y:S01]  /*0270*/  UMOV UR5, 0x1 ;  /* 0x0000000100057882 */ /* 0x000fe20000000000 */
[----:B------:R-:W-:Y:S02]  /*0280*/  UMOV UR6, 0x2 ;  /* 0x0000000200067882 */ /* 0x000fe40000000000 */
[----:B------:R-:W-:-:S04]  /*0290*/  UIADD3 UR6, -UR6, 0x100000, URZ ;  /* 0x0010000006067890 */ /* 0x000fc8000fffe13f */
[----:B------:R-:W-:Y:S02]  /*02a0*/  USHF.L.U32 UR7, UR6, 0xb, URZ ;  /* 0x0000000b06077899 */ /* 0x000fe4000800063f */
[----:B------:R-:W-:Y:S02]  /*02b0*/  USHF.L.U32 UR6, UR6, 0x1, URZ ;  /* 0x0000000106067899 */ /* 0x000fe4000800063f */
[----:B0-----:R-:W-:Y:S02]  /*02c0*/  ULEA UR8, UR8, UR4, 0x18 ;  /* 0x0000000408087291 */ /* 0x001fe4000f8ec03f */
[----:B------:R-:W-:-:S04]  /*02d0*/  UIADD3 UR4, -UR5, 0x100000, URZ ;  /* 0x0010000005047890 */ /* 0x000fc8000fffe13f */
[----:B------:R-:W-:Y:S02]  /*02e0*/  USHF.L.U32 UR5, UR4, 0xb, URZ ;  /* 0x0000000b04057899 */ /* 0x000fe4000800063f */
[----:B------:R-:W-:Y:S01]  /*02f0*/  USHF.L.U32 UR4, UR4, 0x1, URZ ;  /* 0x0000000104047899 */ /* 0x000fe2000800063f */
[----:B------:R-:W0:Y:S11]  /*0300*/  FENCE.VIEW.ASYNC.S ;  /* 0x00000000000073c6 */ /* 0x000e360000000000 */
[----:B0-----:R0:W1:Y:S01]  /*0310*/  SYNCS.EXCH.64 URZ, [UR8+0x36000], UR4 ;  /* 0x03600004083f75b2 */ /* 0x0010620008000100 */
[----:B------:R0:W2:Y:S01]  /*0320*/  SYNCS.EXCH.64 URZ, [UR8+0x36090], UR6 ;  /* 0x03609006083f75b2 */ /* 0x0000a20008000100 */
[----:B------:R0:W3:Y:S01]  /*0330*/  SYNCS.EXCH.64 URZ, [UR8+0x36008], UR4 ;  /* 0x03600804083f75b2 */ /* 0x0000e20008000100 */
[----:B------:R0:W4:Y:S01]  /*0340*/  SYNCS.EXCH.64 URZ, [UR8+0x36098], UR6 ;  /* 0x03609806083f75b2 */ /* 0x0001220008000100 */
[----:B------:R0:W0:Y:S01]  /*0350*/  SYNCS.EXCH.64 URZ, [UR8+0x36010], UR4 ;  /* 0x03601004083f75b2 */ /* 0x0000220008000100 */
        /* <DEDUP_REMOVED lines=31> */
[----:B-1234-:R-:W-:Y:S01]  /*0550*/  NOP ;  /* 0x0000000000007918 */ /* 0x01efe20000000000 */
.L_x_3:
[----:B0-----:R-:W-:Y:S05]  /*0560*/  BSYNC B0 ;  /* 0x0000000000007941 */ /* 0x001fea0003800000 */
.L_x_2:
[----:B------:R-:W-:Y:S01]  /*0570*/  ULDC UR4, c[0x0][0x150] ;  /* 0x0000540000047ab9 */ /* 0x000fe20000000800 */
[----:B------:R-:W-:Y:S01]  /*0580*/  LEA.HI R5, R5, R4, RZ, 0x2 ;  /* 0x0000000405057211 */ /* 0x000fe200078f10ff */
[----:B------:R-:W-:Y:S01]  /*0590*/  FMUL R6, R6, UR4 ;  /* 0x0000000406067c20 */ /* 0x000fe20008400000 */
[----:B------:R-:W-:Y:S01]  /*05a0*/  LEA.HI R7, R7, R0, RZ, 0x2 ;  /* 0x0000000007077211 */ /* 0x000fe200078f10ff */
[----:B------:R-:W-:Y:S01]  /*05b0*/  ULDC UR4, c[0x0][0x154] ;  /* 0x0000550000047ab9 */ /* 0x000fe20000000800 */
[----:B------:R-:W-:Y:S01]  /*05c0*/  LOP3.LUT R5, R5, 0xfffffffc, RZ, 0xc0, !PT ;  /* 0xfffffffc05057812 */ /* 0x000fe200078ec0ff */
[----:B------:R-:W0:Y:S01]  /*05d0*/  LDC R14, c[0x0][0x140] ;  /* 0x00005000ff0e7b82 */ /* 0x000e220000000800 */
[----:B------:R-:W-:Y:S01]  /*05e0*/  LOP3.LUT R7, R7, 0x3ffffffc, RZ, 0xc0, !PT ;  /* 0x3ffffffc07077812 */ /* 0x000fe200078ec0ff */
[----:B------:R-:W1:Y:S01]  /*05f0*/  F2I.U32.TRUNC.NTZ R6, R6 ;  /* 0x0000000600067305 */ /* 0x000e62000020f000 */
[----:B------:R-:W-:Y:S01]  /*0600*/  I2FP.F32.U32 R2, R12 ;  /* 0x0000000c00027245 */ /* 0x000fe20000201000 */
[----:B------:R-:W-:Y:S01]  /*0610*/  IMAD.IADD R5, R4, 0x1, -R5 ;  /* 0x0000000104057824 */ /* 0x000fe200078e0a05 */
[----:B------:R-:W-:Y:S01]  /*0620*/  LOP3.LUT P0, RZ, R13, 0x7, RZ, 0xc0, !PT ;  /* 0x000000070dff7812 */ /* 0x000fe2000780c0ff */
[----:B------:R-:W-:Y:S01]  /*0630*/  IMAD.IADD R0, R0, 0x1, -R7 ;  /* 0x0000000100007824 */ /* 0x000fe200078e0a07 */
[----:B------:R-:W-:Y:S01]  /*0640*/  ISETP.NE.AND P3, PT, R9, 0x1, PT ;  /* 0x000000010900780c */ /* 0x000fe20003f65270 */
[----:B------:R-:W-:Y:S01]  /*0650*/  FMUL R8, R2, UR4 ;  /* 0x0000000402087c20 */ /* 0x000fe20008400000 */
[----:B------:R-:W-:Y:S01]  /*0660*/  ULDC UR4, c[0x0][0x144] ;  /* 0x0000510000047ab9 */ /* 0x000fe20000000800 */
[----:B------:R-:W-:Y:S01]  /*0670*/  IMAD R5, R0, 0x4, R5 ;  /* 0x0000000400057824 */ /* 0x000fe200078e0205 */
[----:B------:R-:W-:Y:S01]  /*0680*/  NOP ;  /* 0x0000000000007918 */ /* 0x000fe20000000000 */
[----:B------:R-:W-:-:S02]  /*0690*/  NOP ;  /* 0x0000000000007918 */ /* 0x000fc40000000000 */
[----:B------:R-:W2:Y:S01]  /*06a0*/  F2I.U32.TRUNC.NTZ R8, R8 ;  /* 0x0000000800087305 */ /* 0x000ea2000020f000 */
[----:B------:R-:W-:Y:S01]  /*06b0*/  LEA.HI R0, R5, R5, RZ, 0x1 ;  /* 0x0000000505007211 */ /* 0x000fe200078f08ff */
[----:B-1----:R-:W-:-:S03]  /*06c0*/  IMAD.MOV R2, RZ, RZ, -R6 ;  /* 0x000000ffff027224 */ /* 0x002fc600078e0a06 */
[----:B------:R-:W-:Y:S01]  /*06d0*/  LOP3.LUT R0, R0, 0xfffffffe, RZ, 0xc0, !PT ;  /* 0xfffffffe00007812 */ /* 0x000fe200078ec0ff */
[----:B------:R-:W-:Y:S01]  /*06e0*/  IMAD R7, R2, UR4, R11 ;  /* 0x0000000402077c24 */ /* 0x000fe2000f8e020b */
[----:B------:R-:W-:Y:S01]  /*06f0*/  ULDC UR4, c[0x0][0x148] ;  /* 0x0000520000047ab9 */ /* 0x000fe20000000800 */
[C---:B------:R-:W-:Y:S01]  /*0700*/  IMAD.SHL.U32 R2, R5.reuse, 0x4, RZ ;  /* 0x0000000405027824 */ /* 0x040fe200078e00ff */
[----:B0-----:R-:W-:Y:S01]  /*0710*/  ISETP.EQ.U32.AND P1, PT, R14, 0x1, PT ;  /* 0x000000010e00780c */ /* 0x001fe20003f22070 */
[----:B------:R-:W-:-:S03]  /*0720*/  IMAD.IADD R0, R5, 0x1, -R0 ;  /* 0x0000000105007824 */ /* 0x000fc600078e0a00 */
[----:B------:R-:W-:Y:S01]  /*0730*/  LOP3.LUT R2, R5, 0xc, R2, 0x78, !PT ;  /* 0x0000000c05027812 */ /* 0x000fe200078e7802 */
[----:B--2---:R-:W-:Y:S01]  /*0740*/  IMAD.MOV R5, RZ, RZ, -R8 ;  /* 0x000000ffff057224 */ /* 0x004fe200078e0a08 */
[----:B------:R-:W-:Y:S02]  /*0750*/  ISETP.NE.AND P4, PT, R0, R7, PT ;  /* 0x000000070000720c */ /* 0x000fe40003f85270 */
[----:B------:R-:W-:Y:S01]  /*0760*/  SHF.R.S32.HI R0, RZ, 0x1f, R3 ;  /* 0x0000001fff007819 */ /* 0x000fe20000011403 */
[----:B------:R-:W-:Y:S01]  /*0770*/  IMAD R5, R5, UR4, R12 ;  /* 0x0000000405057c24 */ /* 0x000fe2000f8e020c */
[----:B------:R-:W-:Y:S02]  /*0780*/  ISETP.LT.U32.AND P0, PT, R2, 0x2, !P0 ;  /* 0x000000020200780c */ /* 0x000fe40004701070 */
[----:B------:R-:W-:-:S04]  /*0790*/  LEA.HI R0, R0, R3, RZ, 0x2 ;  /* 0x0000000300007211 */ /* 0x000fc800078f10ff */
[----:B------:R-:W-:-:S03]  /*07a0*/  LOP3.LUT R0, R0, 0xfffffffc, RZ, 0xc0, !PT ;  /* 0xfffffffc00007812 */ /* 0x000fc600078ec0ff */
[----:B------:R-:W-:Y:S02]  /*07b0*/  @P4 LEA.HI R4, R2, R2, RZ, 0x1 ;  /* 0x0000000202044211 */ /* 0x000fe400078f08ff */
[----:B------:R-:W-:Y:S02]  /*07c0*/  IMAD.IADD R8, R3, 0x1, -R0 ;  /* 0x0000000103087824 */ /* 0x000fe400078e0a00 */
[----:B------:R-:W-:-:S03]  /*07d0*/  @P4 SHF.R.S32.HI R4, RZ, 0x1, R4 ;  /* 0x00000001ff044819 */ /* 0x000fc60000011404 */
[----:B------:R-:W-:Y:S02]  /*07e0*/  LOP3.LUT P2, RZ, R9, R8, RZ, 0xfc, !PT ;  /* 0x0000000809ff7212 */ /* 0x000fe4000784fcff */
[----:B------:R-:W-:Y:S01]  /*07f0*/  @P4 ISETP.NE.AND P5, PT, R4, R5, PT ;  /* 0x000000050400420c */ /* 0x000fe20003fa5270 */
[----:B------:R-:W-:Y:S01]  /*0800*/  IMAD.MOV.U32 R4, RZ, RZ, 0x1 ;  /* 0x00000001ff047424 */ /* 0x000fe200078e00ff */
[----:B------:R-:W-:Y:S02]  /*0810*/  SEL R3, RZ, 0x1, P2 ;  /* 0x00000001ff037807 */ /* 0x000fe40001000000 */
[----:B------:R-:W-:Y:S02]  /*0820*/  SEL R5, RZ, 0x1, !P0 ;  /* 0x00000001ff057807 */ /* 0x000fe40004000000 */
[----:B------:R-:W-:Y:S02]  /*0830*/  @P4 SEL R4, RZ, 0x1, P5 ;  /* 0x00000001ff044807 */ /* 0x000fe40002800000 */
[----:B------:R-:W-:-:S02]  /*0840*/  SEL R3, R3, 0x2, P3 ;  /* 0x0000000203037807 */ /* 0x000fc40001800000 */
[----:B------:R-:W-:Y:S01]  /*0850*/  LOP3.LUT R4, R4, R5, RZ, 0xc0, !PT ;  /* 0x0000000504047212 */ /* 0x000fe200078ec0ff */
[----:B------:R-:W-:Y:S06]  /*0860*/  @!P1 BRA `(.L_x_4) ;  /* 0x0000000000089947 */ /* 0x000fec0003800000 */
[----:B------:R-:W-:Y:S01]  /*0870*/  UCGABAR_ARV ;  /* 0x00000000000079c7 */ /* 0x000fe20008000000 */
[----:B------:R-:W-:Y:S05]  /*0880*/  BRA `(.L_x_5) ;  /* 0x0000000000047947 */ /* 0x000fea0003800000 */
.L_x_4:
[----:B------:R-:W-:Y:S01]  /*0890*/  NOP ;  /* 0x0000000000007918 */ /* 0x000fe20000000000 */
.L_x_5:
[----:B------:R-:W-:Y:S01]  /*08a0*/  ULDC.64 UR4, c[0x0][0x598] ;  /* 0x0001660000047ab9 */ /* 0x000fe20000000a00 */
[----:B------:R-:W-:Y:S01]  /*08b0*/  ULDC.64 UR12, c[0x0][0x208] ;  /* 0x00008200000c7ab9 */ /* 0x000fe20000000a00 */
[----:B------:R-:W-:-:S04]  /*08c0*/  ISETP.NE.U32.AND P0, PT, RZ, UR4, PT ;  /* 0x00000004ff007c0c */ /* 0x000fc8000bf05070 */
[----:B------:R-:W-:-:S13]  /*08d0*/  ISETP.NE.AND.EX P0, PT, RZ, UR5, PT, P0 ;  /* 0x00000005ff007c0c */ /* 0x000fda000bf05300 */
[----:B------:R-:W-:Y:S05]  /*08e0*/  @!P0 BRA `(.L_x_6) ;  /* 0x00000000001c8947 */ /* 0x000fea0003800000 */
[----:B------:R-:W0:Y:S02]  /*08f0*/  LDC.64 R6, c[0x0][0x598] ;  /* 0x00016600ff067b82 */ /* 0x000e240000000a00 */
[----:B0-----:R-:W2:Y:S02]  /*0900*/  LDG.E.64 R6, desc[UR12][R6.64] ;  /* 0x0000000c06067981 */ /* 0x001ea4000c1e1b00 */
[----:B--2---:R-:W-:-:S04]  /*0910*/  ISETP.NE.U32.AND P0, PT, R6, RZ, PT ;  /* 0x000000ff0600720c */ /* 0x004fc80003f05070 */
[----:B------:R-:W-:-:S13]  /*0920*/  ISETP.NE.AND.EX P0, PT, R7, RZ, PT, P0 ;  /* 0x000000ff0700720c */ /* 0x000fda0003f05300 */
[----:B------:R-:W-:Y:S05]  /*0930*/  @!P0 BRA `(.L_x_6) ;  /* 0x0000000000088947 */ /* 0x000fea0003800000 */
[----:B------:R0:W5:Y:S01]  /*0940*/  LD.E R0, desc[UR12][R6.64] ;  /* 0x0000000c06007980 */ /* 0x000162000c101900 */
[----:B------:R-:W-:Y:S05]  /*0950*/  BRA `(.L_x_7) ;  /* 0x0000000000207947 */ /* 0x000fea0003800000 */
.L_x_6:
[----:B------:R-:W-:Y:S02]  /*0960*/  ULDC.64 UR4, c[0x0][0x588] ;  /* 0x0001620000047ab9 */ /* 0x000fe40000000a00 */
[----:B------:R-:W-:-:S04]  /*0970*/  ISETP.NE.U32.AND P0, PT, RZ, UR4, PT ;  /* 0x00000004ff007c0c */ /* 0x000fc8000bf05070 */
[----:B------:R-:W-:-:S13]  /*0980*/  ISETP.NE.AND.EX P0, PT, RZ, UR5, PT, P0 ;  /* 0x00000005ff007c0c */ /* 0x000fda000bf05300 */
[----:B------:R-:W-:Y:S05]  /*0990*/  @!P0 BRA `(.L_x_8) ;  /* 0x00000000000c8947 */ /* 0x000fea0003800000 */
[----:B------:R-:W0:Y:S02]  /*09a0*/  LDC.64 R6, c[0x0][0x588] ;  /* 0x00016200ff067b82 */ /* 0x000e240000000a00 */
[----:B0-----:R1:W5:Y:S01]  /*09b0*/  LDG.E R0, desc[UR12][R6.64] ;  /* 0x0000000c06007981 */ /* 0x001362000c1e1900 */
[----:B------:R-:W-:Y:S05]  /*09c0*/  BRA `(.L_x_7) ;  /* 0x0000000000047947 */ /* 0x000fea0003800000 */
.L_x_8:
[----:B------:R-:W2:Y:S02]  /*09d0*/  LDC R0, c[0x0][0x580] ;  /* 0x00016000ff007b82 */ /* 0x000ea40000000800 */
.L_x_7:
[----:B------:R-:W-:Y:S02]  /*09e0*/  ULDC.64 UR4, c[0x0][0x5a0] ;  /* 0x0001680000047ab9 */ /* 0x000fe40000000a00 */
[----:B------:R-:W-:-:S04]  /*09f0*/  ISETP.NE.U32.AND P0, PT, RZ, UR4, PT ;  /* 0x00000004ff007c0c */ /* 0x000fc8000bf05070 */
[----:B------:R-:W-:-:S13]  /*0a00*/  ISETP.NE.AND.EX P0, PT, RZ, UR5, PT, P0 ;  /* 0x00000005ff007c0c */ /* 0x000fda000bf05300 */
[----:B------:R-:W-:Y:S05]  /*0a10*/  @!P0 BRA `(.L_x_9) ;  /* 0x00000000001c8947 */ /* 0x000fea0003800000 */
[----:B01----:R-:W0:Y:S02]  /*0a20*/  LDC.64 R6, c[0x0][0x5a0] ;  /* 0x00016800ff067b82 */ /* 0x003e240000000a00 */
[----:B0-----:R-:W3:Y:S02]  /*0a30*/  LDG.E.64 R6, desc[UR12][R6.64] ;  /* 0x0000000c06067981 */ /* 0x001ee4000c1e1b00 */
[----:B---3--:R-:W-:-:S04]  /*0a40*/  ISETP.NE.U32.AND P0, PT, R6, RZ, PT ;  /* 0x000000ff0600720c */ /* 0x008fc80003f05070 */
[----:B------:R-:W-:-:S13]  /*0a50*/  ISETP.NE.AND.EX P0, PT, R7, RZ, PT, P0 ;  /* 0x000000ff0700720c */ /* 0x000fda0003f05300 */
[----:B------:R-:W-:Y:S05]  /*0a60*/  @!P0 BRA `(.L_x_9) ;  /* 0x0000000000088947 */ /* 0x000fea0003800000 */
[----:B------:R0:W5:Y:S01]  /*0a70*/  LD.E R14, desc[UR12][R6.64] ;  /* 0x0000000c060e7980 */ /* 0x000162000c101900 */
[----:B------:R-:W-:Y:S05]  /*0a80*/  BRA `(.L_x_10) ;  /* 0x0000000000207947 */ /* 0x000fea0003800000 */
.L_x_9:
[----:B------:R-:W-:Y:S02]  /*0a90*/  ULDC.64 UR4, c[0x0][0x590] ;  /* 0x0001640000047ab9 */ /* 0x000fe40000000a00 */
[----:B------:R-:W-:-:S04]  /*0aa0*/  ISETP.NE.U32.AND P0, PT, RZ, UR4, PT ;  /* 0x00000004ff007c0c */ /* 0x000fc8000bf05070 */
[----:B------:R-:W-:-:S13]  /*0ab0*/  ISETP.NE.AND.EX P0, PT, RZ, UR5, PT, P0 ;  /* 0x00000005ff007c0c */ /* 0x000fda000bf05300 */
[----:B------:R-:W-:Y:S05]  /*0ac0*/  @!P0 BRA `(.L_x_11) ;  /* 0x00000000000c8947 */ /* 0x000fea0003800000 */
[----:B------:R-:W3:Y:S02]  /*0ad0*/  LDC.64 R14, c[0x0][0x590] ;  /* 0x00016400ff0e7b82 */ /* 0x000ee40000000a00 */
[----:B---3--:R3:W5:Y:S01]  /*0ae0*/  LDG.E R14, desc[UR12][R14.64] ;  /* 0x0000000c0e0e7981 */ /* 0x008762000c1e1900 */
[----:B------:R-:W-:Y:S05]  /*0af0*/  BRA `(.L_x_10) ;  /* 0x0000000000047947 */ /* 0x000fea0003800000 */
.L_x_11:
[----:B------:R-:W4:Y:S02]  /*0b00*/  LDC R14, c[0x0][0x584] ;  /* 0x00016100ff0e7b82 */ /* 0x000f240000000800 */
.L_x_10:
[----:B------:R-:W1:Y:S08]  /*0b10*/  LDC R5, c[0x0][0x3c4] ;  /* 0x0000f100ff057b82 */ /* 0x000e700000000800 */
[----:B------:R-:W2:Y:S01]  /*0b20*/  LDC.64 R16, c[0x0][0x3c8] ;  /* 0x0000f200ff107b82 */ /* 0x000ea20000000a00 */
[----:B-1----:R-:W-:-:S05]  /*0b30*/  VIADD R5, R5, 0x1f ;  /* 0x0000001f05057836 */ /* 0x002fca0000000000 */
[----:B0-----:R-:W-:-:S04]  /*0b40*/  SHF.R.S32.HI R6, RZ, 0x1f, R5 ;  /* 0x0000001fff067819 */ /* 0x001fc80000011405 */
[----:B------:R-:W-:-:S04]  /*0b50*/  LEA.HI R6, R6, R5, RZ, 0x5 ;  /* 0x0000000506067211 */ /* 0x000fc800078f28ff */
[----:B------:R-:W-:-:S05]  /*0b60*/  SHF.R.S32.HI R7, RZ, 0x5, R6 ;  /* 0x00000005ff077819 */ /* 0x000fca0000011406 */
[----:B--2---:R-:W-:-:S04]  /*0b70*/  IMAD R6, R7, R16, RZ ;  /* 0x0000001007067224 */ /* 0x004fc800078e02ff */
[----:B------:R-:W-:Y:S01]  /*0b80*/  IMAD R5, R6, R17, RZ ;  /* 0x0000001106057224 */ /* 0x000fe200078e02ff */
[----:B------:R-:W-:Y:S06]  /*0b90*/  @!P1 BRA `(.L_x_12) ;  /* 0x00000000000c9947 */ /* 0x000fec0003800000 */
[----:B------:R-:W-:Y:S01]  /*0ba0*/  UCGABAR_WAIT ;  /* 0x0000000000007dc7 */ /* 0x000fe20008000000 */
[----:B------:R-:W-:Y:S01]  /*0bb0*/  CCTL.IVALL ;  /* 0x00000000ff00798f */ /* 0x000fe20002000000 */
[----:B------:R-:W-:Y:S05]  /*0bc0*/  BRA `(.L_x_13) ;  /* 0x0000000000047947 */ /* 0x000fea0003800000 */
.L_x_12:
[----:B------:R-:W-:Y:S06]  /*0bd0*/  BAR.SYNC.DEFER_BLOCKING 0x0 ;  /* 0x0000000000007b1d */ /* 0x000fec0000010000 */
.L_x_13:
[----:B------:R-:W-:-:S13]  /*0be0*/  ISETP.NE.AND P0, PT, R9, RZ, PT ;  /* 0x000000ff0900720c */ /* 0x000fda0003f05270 */
[----:B------:R-:W-:Y:S05]  /*0bf0*/  @!P0 BRA `(.L_x_14) ;  /* 0x00000054009c8947 */ /* 0x000fea0003800000 */
[----:B------:R-:W-:-:S13]  /*0c00*/  ISETP.NE.AND P0, PT, R9, 0x1, PT ;  /* 0x000000010900780c */ /* 0x000fda0003f05270 */
[----:B------:R-:W-:Y:S05]  /*0c10*/  @P0 EXIT ;  /* 0x000000000000094d */ /* 0x000fea0003800000 */
[----:B------:R-:W-:Y:S01]  /*0c20*/  ISETP.GE.AND P0, PT, R5, 0x1, PT ;  /* 0x000000010500780c */ /* 0x000fe20003f06270 */
[----:B------:R-:W-:Y:S01]  /*0c30*/  UMOV UR4, URZ ;  /* 0x0000003f00047c82 */ /* 0x000fe20008000000 */
[----:B------:R-:W-:Y:S02]  /*0c40*/  CS2R R54, SRZ ;  /* 0x0000000000367805 */ /* 0x000fe4000001ff00 */
[----:B------:R-:W-:Y:S02]  /*0c50*/  CS2R R56, SRZ ;  /* 0x0000000000387805 */ /* 0x000fe4000001ff00 */
[----:B------:R-:W-:Y:S02]  /*0c60*/  CS2R R58, SRZ ;  /* 0x00000000003a7805 */ /* 0x000fe4000001ff00 */
[----:B------:R-:W-:Y:S02]  /*0c70*/  CS2R R60, SRZ ;  /* 0x00000000003c7805 */ /* 0x000fe4000001ff00 */
[----:B------:R-:W-:-:S02]  /*0c80*/  CS2R R62, SRZ ;  /* 0x00000000003e7805 */ /* 0x000fc4000001ff00 */
[----:B------:R-:W-:Y:S02]  /*0c90*/  CS2R R64, SRZ ;  /* 0x0000000000407805 */ /* 0x000fe4000001ff00 */
        /* <DEDUP_REMOVED lines=25> */
[----:B------:R-:W-:Y:S01]  /*0e30*/  CS2R R52, SRZ ;  /* 0x0000000000347805 */ /* 0x000fe2000001ff00 */
[----:B------:R-:W-:Y:S06]  /*0e40*/  @!P0 BRA `(.L_x_15) ;  /* 0x00000000009c8947 */ /* 0x000fec0003800000 */
[----:B------:R-:W-:-:S04]  /*0e50*/  LOP3.LUT R6, R3, 0x1, RZ, 0xfc, !PT ;  /* 0x0000000103067812 */ /* 0x000fc800078efcff */
[----:B------:R-:W-:-:S13]  /*0e60*/  ISETP.NE.AND P1, PT, R6, 0x3, PT ;  /* 0x000000030600780c */ /* 0x000fda0003f25270 */
[----:B------:R-:W-:Y:S05]  /*0e70*/  @!P1 BRA `(.L_x_16) ;  /* 0x0000000000049947 */ /* 0x000fea0003800000 */
[----:B------:R-:W-:Y:S01]  /*0e80*/  BPT.TRAP 0x1 ;  /* 0x000000040000795c */ /* 0x000fe20000300000 */
.L_x_16:
[----:B------:R-:W0:Y:S01]  /*0e90*/  S2UR UR5, SR_CgaCtaId ;  /* 0x00000000000579c3 */ /* 0x000e220000008800 */
[----:B------:R-:W-:Y:S01]  /*0ea0*/  SHF.L.U32 R6, RZ, 0x1f, RZ ;  /* 0x0000001fff067819 */ /* 0x000fe200000006ff */
[----:B------:R-:W-:Y:S02]  /*0eb0*/  UMOV UR4, 0x400 ;  /* 0x0000040000047882 */ /* 0x000fe40000000000 */
[----:B0-----:R-:W-:-:S12]  /*0ec0*/  ULEA UR5, UR5, UR4, 0x18 ;  /* 0x0000000405057291 */ /* 0x001fd8000f8ec03f */
.L_x_17:
[----:B0-----:R-:W-:-:S04]  /*0ed0*/  IMAD.U32 R7, RZ, RZ, UR5 ;  /* 0x00000005ff077e24 */ /* 0x001fc8000f8e00ff */
[----:B------:R0:W1:Y:S03]  /*0ee0*/  SYNCS.PHASECHK.TRANS64.TRYWAIT P1, [R7+URZ+0x36000], R6 ;  /* 0x03600006070075a7 */ /* 0x000066000802017f */
[----:B-1----:R-:W-:Y:S05]  /*0ef0*/  @!P1 NANOSLEEP.SYNCS 0x989680 ;  /* 0x009896800000995d */ /* 0x002fea0003900000 */
[----:B------:R-:W1:Y:S02]  /*0f00*/  @!P1 SYNCS.PHASECHK.TRANS64 P1, [R7+URZ+0x36000], R6 ;  /* 0x03600006070095a7 */ /* 0x000e64000802007f */
[----:B-1----:R-:W-:Y:S05]  /*0f10*/  @!P1 BRA `(.L_x_17) ;  /* 0xfffffffc00ec9947 */ /* 0x002fea000383ffff */
[----:B------:R-:W-:Y:S01]  /*0f20*/  USHF.R.U32.HI UR4, URZ, 0x4, UR5 ;  /* 0x000000043f047899 */ /* 0x000fe20008011605 */
[----:B------:R-:W-:Y:S01]  /*0f30*/  WARPGROUP.ARRIVE ;  /* 0x00000000000079c5 */ /* 0x000fe20000000000 */
[----:B------:R-:W-:Y:S02]  /*0f40*/  UIADD3 UR5, UR5, 0x24000, URZ ;  /* 0x0002400005057890 */ /* 0x000fe4000fffe03f */
[----:B------:R-:W-:Y:S02]  /*0f50*/  ULOP3.LUT UR4, UR4, 0x3fff, URZ, 0xc0, !UPT ;  /* 0x00003fff04047892 */ /* 0x000fe4000f8ec03f */
[----:B------:R-:W-:Y:S02]  /*0f60*/  USHF.R.U32.HI UR5, URZ, 0x4, UR5 ;  /* 0x000000043f057899 */ /* 0x000fe40008011605 */
[----:B------:R-:W-:Y:S02]  /*0f70*/  ULOP3.LUT UR10, UR4, 0x10000, URZ, 0xfc, !UPT ;  /* 0x00010000040a7892 */ /* 0x000fe4000f8efc3f */
[----:B------:R-:W-:-:S02]  /*0f80*/  ULOP3.LUT UR8, UR5, 0x3fff, URZ, 0xc0, !UPT ;  /* 0x00003fff05087892 */ /* 0x000fc4000f8ec03f */
[----:B------:R-:W-:Y:S01]  /*0f90*/  UIADD3 UR9, UR10, 0x100, URZ ;  /* 0x000001000a097890 */ /* 0x000fe2000fffe03f */
[----:B------:R-:W-:Y:S02]  /*0fa0*/  UMOV UR7, 0x40000040 ;  /* 0x4000004000077882 */ /* 0x000fe40000000000 */
[----:B------:R-:W-:Y:S01]  /*0fb0*/  UMOV UR4, UR10 ;  /* 0x0000000a00047c82 */ /* 0x000fe20008000000 */
[----:B------:R-:W-:Y:S01]  /*0fc0*/  UMOV UR5, 0x80000020 ;  /* 0x8000002000057882 */ /* 0x000fe20000000000 */
[----:B------:R-:W-:Y:S02]  /*0fd0*/  UMOV UR6, UR8 ;  /* 0x0000000800067c82 */ /* 0x000fe40008000000 */
[----:B------:R-:W-:Y:S01]  /*0fe0*/  HGMMA.64x64x16.F32 R56, gdesc[UR4].tnspB, RZ, !UPT ;  /* 0x40e00000043879f0 */ /* 0x000fe2000c7008ff */
[----:B------:R-:W-:Y:S01]  /*0ff0*/  UMOV UR4, UR9 ;  /* 0x0000000900047c82 */ /* 0x000fe20008000000 */
[----:B------:R-:W-:Y:S02]  /*1000*/  UMOV UR5, 0x80000020 ;  /* 0x8000002000057882 */ /* 0x000fe40000000000 */
[----:B------:R-:W-:Y:S01]  /*1010*/  HGMMA.64x64x16.F32 R24, gdesc[UR4].tnspB, RZ, !UPT ;  /* 0x40e00000041879f0 */ /* 0x000fe2000c7008ff */
[----:B------:R-:W-:-:S02]  /*1020*/  UIADD3 UR4, UR10, 0x2, URZ ;  /* 0x000000020a047890 */ /* 0x000fc4000fffe03f */
[----:B------:R-:W-:Y:S02]  /*1030*/  UIADD3 UR6, UR8, 0x80, URZ ;  /* 0x0000008008067890 */ /* 0x000fe4000fffe03f */
[----:B------:R-:W-:Y:S01]  /*1040*/  UIADD3 UR8, UR10, 0x102, URZ ;  /* 0x000001020a087890 */ /* 0x000fe2000fffe03f */
[----:B------:R-:W-:Y:S01]  /*1050*/  UMOV UR5, 0x80000020 ;  /* 0x8000002000057882 */ /* 0x000fe20000000000 */
[----:B------:R-:W-:-:S05]  /*1060*/  UMOV UR7, 0x40000040 ;  /* 0x4000004000077882 */ /* 0x000fca0000000000 */
[----:B------:R-:W-:Y:S01]  /*1070*/  HGMMA.64x64x16.F32 R56, gdesc[UR4].tnspB, R56 ;  /* 0x40e00000043879f0 */ /* 0x000fe20008700838 */
[----:B------:R-:W-:Y:S01]  /*1080*/  UMOV UR4, UR8 ;  /* 0x0000000800047c82 */ /* 0x000fe20008000000 */
[----:B------:R-:W-:Y:S02]  /*1090*/  UMOV UR5, 0x80000020 ;  /* 0x8000002000057882 */ /* 0x000fe40000000000 */
[----:B------:R-:W-:Y:S01]  /*10a0*/  HGMMA.64x64x16.F32 R24, gdesc[UR4].tnspB, R24, gsb0 ;  /* 0x40e00000041879f0 */ /* 0x000fe20008000818 */
[----:B------:R-:W-:-:S05]  /*10b0*/  UMOV UR4, 0x1 ;  /* 0x0000000100047882 */ /* 0x000fca0000000000 */
.L_x_15:
[----:B0-----:R-:W-:-:S05]  /*10c0*/  VIMNMX R6, R5, 0x1, PT ;  /* 0x0000000105067848 */ /* 0x001fca0003fe0100 */
[----:B------:R-:W-:-:S05]  /*10d0*/  IMAD.IADD R6, R5, 0x1, -R6 ;  /* 0x0000000105067824 */ /* 0x000fca00078e0a06 */
[----:B------:R-:W-:-:S13]  /*10e0*/  ISETP.GE.AND P1, PT, R6, 0x1, PT ;  /* 0x000000010600780c */ /* 0x000fda0003f26270 */
[----:B------:R-:W-:Y:S05]  /*10f0*/  @!P1 BRA `(.L_x_18) ;  /* 0x0000000400109947 */ /* 0x000fea0003800000 */
[----:B------:R-:W0:Y:S01]  /*1100*/  S2UR UR6, SR_CgaCtaId ;  /* 0x00000000000679c3 */ /* 0x000e220000008800 */
[----:B------:R-:W-:Y:S01]  /*1110*/  UMOV UR5, 0x400 ;  /* 0x0000040000057882 */ /* 0x000fe20000000000 */
[----:B------:R-:W-:Y:S01]  /*1120*/  LOP3.LUT R11, R3, 0x1, RZ, 0xfc, !PT ;  /* 0x00000001030b7812 */ /* 0x000fe200078efcff */
[----:B------:R-:W-:Y:S01]  /*1130*/  IMAD.MOV.U32 R10, RZ, RZ, RZ ;  /* 0x000000ffff0a7224 */ /* 0x000fe200078e00ff */
[----:B------:R-:W-:Y:S01]  /*1140*/  UISETP.NE.U32.AND UP0, UPT, UR4, URZ, UPT ;  /* 0x0000003f0400728c */ /* 0x000fe2000bf05070 */
[----:B------:R-:W-:Y:S02]  /*1150*/  IMAD.MOV.U32 R5, RZ, RZ, R6 ;  /* 0x000000ffff057224 */ /* 0x000fe400078e0006 */
[----:B------:R-:W-:Y:S01]  /*1160*/  IMAD.MOV.U32 R7, RZ, RZ, RZ ;  /* 0x000000ffff077224 */ /* 0x000fe200078e00ff */
[----:B0-----:R-:W-:-:S04]  /*1170*/  ULEA UR14, UR6, UR5, 0x18 ;  /* 0x00000005060e7291 */ /* 0x001fc8000f8ec03f */
[----:B------:R-:W-:Y:S02]  /*1180*/  USHF.R.U32.HI UR5, URZ, 0x4, UR14 ;  /* 0x000000043f057899 */ /* 0x000fe4000801160e */
[----:B------:R-:W-:Y:S02]  /*1190*/  UIADD3 UR6, UR14, 0x24000, URZ ;  /* 0x000240000e067890 */ /* 0x000fe4000fffe03f */
[----:B------:R-:W-:Y:S02]  /*11a0*/  ULOP3.LUT UR5, UR5, 0x3fff, URZ, 0xc0, !UPT ;  /* 0x00003fff05057892 */ /* 0x000fe4000f8ec03f */
[----:B------:R-:W-:Y:S02]  /*11b0*/  USHF.R.U32.HI UR6, URZ, 0x4, UR6 ;  /* 0x000000043f067899 */ /* 0x000fe40008011606 */
[----:B------:R-:W-:Y:S02]  /*11c0*/  ULOP3.LUT UR15, UR5, 0x10000, URZ, 0xfc, !UPT ;  /* 0x00010000050f7892 */ /* 0x000fe4000f8efc3f */
[----:B------:R-:W-:-:S12]  /*11d0*/  ULOP3.LUT UR16, UR6, 0x3fff, URZ, 0xc0, !UPT ;  /* 0x00003fff06107892 */ /* 0x000fd8000f8ec03f */
.L_x_23:
[----:B------:R-:W-:-:S13]  /*11e0*/  ISETP.NE.AND P2, PT, R11, 0x3, PT ;  /* 0x000000030b00780c */ /* 0x000fda0003f45270 */
[----:B------:R-:W-:Y:S05]  /*11f0*/  @!P2 BRA `(.L_x_19) ;  /* 0x000000000004a947 */ /* 0x000fea0003800000 */
[----:B------:R-:W-:Y:S01]  /*1200*/  BPT.TRAP 0x1 ;  /* 0x000000040000795c */ /* 0x000fe20000300000 */
.L_x_19:
[----:B------:R-:W-:Y:S01]  /*1210*/  SHF.L.U32 R8, R10, 0x1f, RZ ;  /* 0x0000001f0a087819 */ /* 0x000fe200000006ff */
[----:B------:R-:W-:-:S12]  /*1220*/  ULEA UR5, UR4, UR14, 0x3 ;  /* 0x0000000e04057291 */ /* 0x000fd8000f8e183f */
.L_x_20:
[----:B0-----:R-:W-:-:S04]  /*1230*/  IMAD.U32 R9, RZ, RZ, UR5 ;  /* 0x00000005ff097e24 */ /* 0x001fc8000f8e00ff */
[----:B------:R0:W1:Y:S03]  /*1240*/  SYNCS.PHASECHK.TRANS64.TRYWAIT P1, [R9+URZ+0x36000], R8 ;  /* 0x03600008090075a7 */ /* 0x000066000802017f */
[----:B-1----:R-:W-:Y:S05]  /*1250*/  @!P1 NANOSLEEP.SYNCS 0x989680 ;  /* 0x009896800000995d */ /* 0x002fea0003900000 */
[----:B------:R-:W1:Y:S02]  /*1260*/  @!P1 SYNCS.PHASECHK.TRANS64 P1, [R9+URZ+0x36000], R8 ;  /* 0x03600008090095a7 */ /* 0x000e64000802007f */
[----:B-1----:R-:W-:Y:S05]  /*1270*/  @!P1 BRA `(.L_x_20) ;  /* 0xfffffffc00ec9947 */ /* 0x002fea000383ffff */
[----:B------:R-:W-:Y:S01]  /*1280*/  ULEA UR6, UR4, UR15, 0x9 ;  /* 0x0000000f04067291 */ /* 0x000fe2000f8e483f */
[----:B------:R-:W-:Y:S01]  /*1290*/  WARPGROUP.ARRIVE ;  /* 0x00000000000079c5 */ /* 0x000fe20000000000 */
[----:B------:R-:W-:Y:S02]  /*12a0*/  ULEA UR5, UR4, UR16, 0x8 ;  /* 0x0000001004057291 */ /* 0x000fe4000f8e403f */
[----:B------:R-:W-:Y:S01]  /*12b0*/  UIADD3 UR7, UR6, 0x100, URZ ;  /* 0x0000010006077890 */ /* 0x000fe2000fffe03f */
[----:B------:R-:W-:Y:S02]  /*12c0*/  UMOV UR11, 0x40000040 ;  /* 0x40000040000b7882 */ /* 0x000fe40000000000 */
[----:B------:R-:W-:Y:S01]  /*12d0*/  UMOV UR8, UR6 ;  /* 0x0000000600087c82 */ /* 0x000fe20008000000 */
[----:B------:R-:W-:Y:S01]  /*12e0*/  UMOV UR9, 0x80000020 ;  /* 0x8000002000097882 */ /* 0x000fe20000000000 */
[----:B------:R-:W-:Y:S02]  /*12f0*/  UMOV UR10, UR5 ;  /* 0x00000005000a7c82 */ /* 0x000fe40008000000 */
[----:B------:R-:W-:Y:S01]  /*1300*/  HGMMA.64x64x16.F32 R56, gdesc[UR8].tnspB, R56, UP0 ;  /* 0x40e00000083879f0 */ /* 0x000fe2000bf00838 */
[----:B------:R-:W-:Y:S01]  /*1310*/  UMOV UR8, UR7 ;  /* 0x0000000700087c82 */ /* 0x000fe20008000000 */
[----:B------:R-:W-:-:S02]  /*1320*/  UMOV UR9, 0x80000020 ;  /* 0x8000002000097882 */ /* 0x000fc40000000000 */
[----:B------:R-:W-:Y:S01]  /*1330*/  HGMMA.64x64x16.F32 R24, gdesc[UR8].tnspB, R24, UP0 ;  /* 0x40e00000081879f0 */ /* 0x000fe2000bf00818 */
[----:B------:R-:W-:Y:S02]  /*1340*/  UIADD3 UR10, UR5, 0x80, URZ ;  /* 0x00000080050a7890 */ /* 0x000fe4000fffe03f */
[----:B------:R-:W-:Y:S02]  /*1350*/  UIADD3 UR8, UR6, 0x2, URZ ;  /* 0x0000000206087890 */ /* 0x000fe4000fffe03f */
[----:B------:R-:W-:Y:S01]  /*1360*/  UIADD3 UR6, UR6, 0x102, URZ ;  /* 0x0000010206067890 */ /* 0x000fe2000fffe03f */
[----:B------:R-:W-:Y:S01]  /*1370*/  UMOV UR11, 0x40000040 ;  /* 0x40000040000b7882 */ /* 0x000fe20000000000 */
[----:B------:R-:W-:-:S05]  /*1380*/  UMOV UR9, 0x80000020 ;  /* 0x8000002000097882 */ /* 0x000fca0000000000 */
[----:B------:R-:W-:Y:S01]  /*1390*/  HGMMA.64x64x16.F32 R56, gdesc[UR8].tnspB, R56 ;  /* 0x40e00000083879f0 */ /* 0x000fe20008700838 */
[----:B------:R-:W-:Y:S01]  /*13a0*/  UMOV UR8, UR6 ;  /* 0x0000000600087c82 */ /* 0x000fe20008000000 */
[----:B------:R-:W-:Y:S02]  /*13b0*/  UMOV UR9, 0x80000020 ;  /* 0x8000002000097882 */ /* 0x000fe40000000000 */
[----:B------:R-:W-:Y:S03]  /*13c0*/  HGMMA.64x64x16.F32 R24, gdesc[UR8].tnspB, R24, gsb0 ;  /* 0x40e00000081879f0 */ /* 0x000fe60008000818 */
[----:B------:R-:W-:Y:S02]  /*13d0*/  WARPGROUP.DEPBAR.LE gsb0, 0x1 ;  /* 0x00008000000079c5 */ /* 0x000fe40000010100 */
[----:B------:R-:W-:Y:S05]  /*13e0*/  @!P2 BRA `(.L_x_21) ;  /* 0x000000000004a947 */ /* 0x000fea0003800000 */
[----:B------:R-:W-:Y:S01]  /*13f0*/  BPT.TRAP 0x1 ;  /* 0x000000040000795c */ /* 0x000fe20000300000 */
.L_x_21:
[----:B------:R-:W-:-:S13]  /*1400*/  ISETP.NE.AND P1, PT, R4, RZ, PT ;  /* 0x000000ff0400720c */ /* 0x000fda0003f25270 */
[----:B0-----:R-:W-:-:S05]  /*1410*/  @P1 LEA R8, R7, UR14, 0x3 ;  /* 0x0000000e07081c11 */ /* 0x001fca000f8e18ff */
[----:B------:R-:W-:-:S05]  /*1420*/  @P1 VIADD R9, R8, 0x36090 ;  /* 0x0003609008091836 */ /* 0x000fca0000000000 */
[----:B------:R-:W-:-:S04]  /*1430*/  @P1 PRMT R9, R2, 0x654, R9 ;  /* 0x0000065402091816 */ /* 0x000fc80000000009 */
[----:B------:R0:W-:Y:S01]  /*1440*/  @P1 SYNCS.ARRIVE.TRANS64.RED.A1T0 RZ, [R9+URZ], RZ ;  /* 0x000000ff09ff19a7 */ /* 0x0001e2000810043f */
[----:B------:R-:W-:-:S13]  /*1450*/  ISETP.GT.U32.AND P1, PT, R3, 0x1, PT ;  /* 0x000000010300780c */ /* 0x000fda0003f24070 */
[----:B0-----:R-:W-:Y:S05]  /*1460*/  @P1 BRA `(.L_x_22) ;  /* 0x0000000000041947 */ /* 0x001fea0003800000 */
[----:B------:R-:W-:Y:S01]  /*1470*/  BPT.TRAP 0x1 ;  /* 0x000000040000795c */ /* 0x000fe20000300000 */
.L_x_22:
[----:B------:R-:W-:Y:S01]  /*1480*/  UIADD3 UR4, UR4, 0x1, URZ ;  /* 0x0000000104047890 */ /* 0x000fe2000fffe03f */
[----:B------:R-:W-:Y:S01]  /*1490*/  ISETP.GT.AND P2, PT, R5, 0x1, PT ;  /* 0x000000010500780c */ /* 0x000fe20003f44270 */
[----:B------:R-:W-:Y:S02]  /*14a0*/  VIADD R7, R7, 0x1 ;  /* 0x0000000107077836 */ /* 0x000fe40000000000 */
[----:B------:R-:W-:Y:S01]  /*14b0*/  UISETP.NE.AND UP0, UPT, UR4, 0x12, UPT ;  /* 0x000000120400788c */ /* 0x000fe2000bf05270 */
[----:B------:R-:W-:Y:S02]  /*14c0*/  VIADD R5, R5, 0xffffffff ;  /* 0xffffffff05057836 */ /* 0x000fe40000000000 */
[C---:B------:R-:W-:Y:S01]  /*14d0*/  ISETP.NE.AND P1, PT, R7.reuse, 0x12, PT ;  /* 0x000000120700780c */ /* 0x040fe20003f25270 */
[----:B------:R-:W-:Y:S02]  /*14e0*/  USEL UR5, URZ, 0x1, UP0 ;  /* 0x000000013f057887 */ /* 0x000fe40008000000 */
[----:B------:R-:W-:Y:S01]  /*14f0*/  USEL UR4, UR4, URZ, UP0 ;  /* 0x0000003f04047287 */ /* 0x000fe20008000000 */
[----:B------:R-:W-:Y:S01]  /*1500*/  SEL R7, R7, RZ, P1 ;  /* 0x000000ff07077207 */ /* 0x000fe20000800000 */
[----:B------:R-:W-:-:S02]  /*1510*/  UPLOP3.LUT UP0, UPT, UPT, UPT, UPT, 0x80, 0x0 ;  /* 0x000000000000789c */ /* 0x000fc40003f0f070 */
[----:B------:R-:W-:Y:S01]  /*1520*/  LOP3.LUT R10, R10, UR5, RZ, 0x3c, !PT ;  /* 0x000000050a0a7c12 */ /* 0x000fe2000f8e3cff */
[----:B------:R-:W-:Y:S08]  /*1530*/  @P2 BRA `(.L_x_23) ;  /* 0xfffffffc00282947 */ /* 0x000ff0000383ffff */
.L_x_18:
[----:B------:R-:W-:Y:S02]  /*1540*/  WARPGROUP.DEPBAR.LE gsb0, 0x0 ;  /* 0x00008000000079c5 */ /* 0x000fe40000010000 */
[----:B------:R-:W-:Y:S05]  /*1550*/  @!P0 BRA `(.L_x_24) ;  /* 0x0000000000548947 */ /* 0x000fea0003800000 */
[----:B------:R-:W-:-:S04]  /*1560*/  LOP3.LUT R5, R3, 0x1, RZ, 0xfc, !PT ;  /* 0x0000000103057812 */ /* 0x000fc800078efcff */
[----:B------:R-:W-:-:S13]  /*1570*/  ISETP.NE.AND P0, PT, R5, 0x3, PT ;  /* 0x000000030500780c */ /* 0x000fda0003f05270 */
[----:B------:R-:W-:Y:S05]  /*1580*/  @!P0 BRA `(.L_x_25) ;  /* 0x0000000000048947 */ /* 0x000fea0003800000 */
[----:B------:R-:W-:Y:S01]  /*1590*/  BPT.TRAP 0x1 ;  /* 0x000000040000795c */ /* 0x000fe20000300000 */
.L_x_25:
[----:B------:R-:W-:Y:S01]  /*15a0*/  ISETP.NE.AND P0, PT, R4, RZ, PT ;  /* 0x000000ff0400720c */ /* 0x000fe20003f05270 */
[----:B------:R-:W-:Y:S01]  /*15b0*/  BSSY B0, `(.L_x_26) ;  /* 0x000000d000007945 */ /* 0x000fe20003800000 */
[----:B------:R-:W-:-:S11]  /*15c0*/  ISETP.GT.U32.AND P1, PT, R3, 0x1, PT ;  /* 0x000000010300780c */ /* 0x000fd60003f24070 */
[----:B------:R-:W-:Y:S05]  /*15d0*/  @!P0 BRA `(.L_x_27) ;  /* 0x0000000000288947 */ /* 0x000fea0003800000 */
[----:B------:R-:W0:Y:S01]  /*15e0*/  S2R R8, SR_CgaCtaId ;  /* 0x0000000000087919 */ /* 0x000e220000008800 */
[----:B------:R-:W-:Y:S01]  /*15f0*/  IMAD.WIDE.U32 R4, R6, 0x38e38e39, RZ ;  /* 0x38e38e3906047825 */ /* 0x000fe200078e00ff */
[----:B------:R-:W-:-:S04]  /*1600*/  MOV R3, 0x400 ;  /* 0x0000040000037802 */ /* 0x000fc80000000f00 */
[----:B------:R-:W-:-:S05]  /*1610*/  SHF.R.U32.HI R5, RZ, 0x2, R5 ;  /* 0x00000002ff057819 */ /* 0x000fca0000011605 */
[----:B------:R-:W-:Y:S01]  /*1620*/  IMAD R6, R5, -0x12, R6 ;  /* 0xffffffee05067824 */ /* 0x000fe200078e0206 */
[----:B0-----:R-:W-:-:S05]  /*1630*/  LEA R3, R8, R3, 0x18 ;  /* 0x0000000308037211 */ /* 0x001fca00078ec0ff */
[----:B------:R-:W-:-:S04]  /*1640*/  IMAD R6, R6, 0x8, R3 ;  /* 0x0000000806067824 */ /* 0x000fc800078e0203 */
[----:B------:R-:W-:-:S05]  /*1650*/  VIADD R3, R6, 0x36090 ;  /* 0x0003609006037836 */ /* 0x000fca0000000000 */
[----:B------:R-:W-:-:S04]  /*1660*/  PRMT R3, R2, 0x654, R3 ;  /* 0x0000065402037816 */ /* 0x000fc80000000003 */
[----:B------:R0:W-:Y:S03]  /*1670*/  SYNCS.ARRIVE.TRANS64.RED.A1T0 RZ, [R3+URZ], RZ ;  /* 0x000000ff03ff79a7 */ /* 0x0001e6000810043f */
.L_x_27:
[----:B------:R-:W-:Y:S05]  /*1680*/  BSYNC B0 ;  /* 0x0000000000007941 */ /* 0x000fea0003800000 */
.L_x_26:
[----:B------:R-:W-:Y:S05]  /*1690*/  @P1 BRA `(.L_x_24) ;  /* 0x0000000000041947 */ /* 0x000fea0003800000 */
[----:B------:R-:W-:Y:S01]  /*16a0*/  BPT.TRAP 0x1 ;  /* 0x000000040000795c */ /* 0x000fe20000300000 */
.L_x_24:
[----:B------:R-:W0:Y:S01]  /*16b0*/  S2R R2, SR_TID.X ;  /* 0x0000000000027919 */ /* 0x000e220000002100 */
[----:B------:R-:W-:Y:S01]  /*16c0*/  ULDC.64 UR4, c[0x0][0x280] ;  /* 0x0000a00000047ab9 */ /* 0x000fe20000000a00 */
[----:B------:R-:W1:Y:S01]  /*16d0*/  S2R R4, SR_CTAID.Y ;  /* 0x0000000000047919 */ /* 0x000e620000002600 */
[----:B------:R-:W2:Y:S01]  /*16e0*/  S2R R9, SR_CTAID.X ;  /* 0x0000000000097919 */ /* 0x000ea20000002500 */
[----:B0-----:R-:W-:-:S04]  /*16f0*/  SHF.R.S32.HI R3, RZ, 0x1f, R2 ;  /* 0x0000001fff037819 */ /* 0x001fc80000011402 */
[----:B------:R-:W-:Y:S01]  /*1700*/  LEA.HI R3, R3, R2, RZ, 0x7 ;  /* 0x0000000203037211 */ /* 0x000fe200078f38ff */
[----:B-1----:R-:W-:-:S03]  /*1710*/  IMAD.SHL.U32 R4, R4, 0x40, RZ ;  /* 0x0000004004047824 */ /* 0x002fc600078e00ff */
[----:B------:R-:W-:Y:S01]  /*1720*/  LOP3.LUT R3, R3, 0xffffff80, RZ, 0xc0, !PT ;  /* 0xffffff8003037812 */ /* 0x000fe200078ec0ff */
[----:B--2---:R-:W-:Y:S01]  /*1730*/  IMAD.SHL.U32 R8, R9, 0x80, RZ ;  /* 0x0000008009087824 */ /* 0x004fe200078e00ff */
[----:B------:R-:W-:-:S03]  /*1740*/  ISETP.GE.AND P0, PT, R4, UR5, PT ;  /* 0x0000000504007c0c */ /* 0x000fc6000bf06270 */
[----:B------:R-:W-:Y:S01]  /*1750*/  IMAD.IADD R10, R2, 0x1, -R3 ;  /* 0x00000001020a7824 */ /* 0x000fe200078e0a03 */
[----:B------:R-:W-:-:S04]  /*1760*/  ISETP.GE.OR P0, PT, R8, UR4, P0 ;  /* 0x0000000408007c0c */ /* 0x000fc80008706670 */
[----:B------:R-:W-:-:S04]  /*1770*/  SHF.R.S32.HI R7, RZ, 0x1f, R10 ;  /* 0x0000001fff077819 */ /* 0x000fc8000001140a */
[----:B------:R-:W-:-:S04]  /*1780*/  LEA.HI R2, R7, R10, RZ, 0x2 ;  /* 0x0000000a07027211 */ /* 0x000fc800078f10ff */
[--C-:B------:R-:W-:Y:S02]  /*1790*/  SHF.R.S32.HI R16, RZ, 0x2, R2.reuse ;  /* 0x00000002ff107819 */ /* 0x100fe40000011402 */
[----:B------:R-:W-:-:S04]  /*17a0*/  SHF.R.S32.HI R3, RZ, 0x1f, R2 ;  /* 0x0000001fff037819 */ /* 0x000fc80000011402 */
[----:B------:R-:W-:-:S04]  /*17b0*/  LEA.HI R3, R3, R16, RZ, 0x3 ;  /* 0x0000001003037211 */ /* 0x000fc800078f18ff */
[----:B------:R-:W-:Y:S01]  /*17c0*/  LOP3.LUT R17, R3, 0xfffffff8, RZ, 0xc0, !PT ;  /* 0xfffffff803117812 */ /* 0x000fe200078ec0ff */
[----:B------:R-:W-:Y:S06]  /*17d0*/  @P0 EXIT ;  /* 0x000000000000094d */ /* 0x000fec0003800000 */
[----:B------:R-:W-:Y:S01]  /*17e0*/  LOP3.LUT R5, R2, 0x7ffffffc, RZ, 0xc0, !PT ;  /* 0x7ffffffc02057812 */ /* 0x000fe200078ec0ff */
[----:B------:R-:W-:Y:S01]  /*17f0*/  IMAD.IADD R16, R16, 0x1, -R17 ;  /* 0x0000000110107824 */ /* 0x000fe200078e0a11 */
[----:B------:R-:W0:Y:S01]  /*1800*/  LDC.64 R2, c[0x0][0x5d0] ;  /* 0x00017400ff027b82 */ /* 0x000e220000000a00 */
[----:B------:R-:W-:Y:S02]  /*1810*/  LEA.HI R6, R7, R10, RZ, 0x5 ;  /* 0x0000000a07067211 */ /* 0x000fe400078f28ff */
[----:B------:R-:W-:Y:S01]  /*1820*/  IMAD.IADD R5, R10, 0x1, -R5 ;  /* 0x000000010a057824 */ /* 0x000fe200078e0a05 */
[----:B------:R-:W-:Y:S02]  /*1830*/  SHF.R.S32.HI R17, RZ, 0x1f, R16 ;  /* 0x0000001fff117819 */ /* 0x000fe40000011410 */
[----:B------:R-:W-:Y:S01]  /*1840*/  SHF.R.S32.HI R11, RZ, 0x5, R6 ;  /* 0x00000005ff0b7819 */ /* 0x000fe20000011406 */
[----:B------:R-:W-:Y:S01]  /*1850*/  IMAD.SHL.U32 R5, R5, 0x2, RZ ;  /* 0x0000000205057824 */ /* 0x000fe200078e00ff */
[----:B----45:R-:W-:Y:S01]  /*1860*/  FSETP.NEU.AND P1, PT, R14, RZ, PT ;  /* 0x000000ff0e00720b */ /* 0x030fe20003f2d000 */
[----:B------:R-:W-:-:S03]  /*1870*/  IMAD.WIDE R6, R9, 0x80, R16 ;  /* 0x0000008009067825 */ /* 0x000fc600078e0210 */
[----:B------:R-:W-:Y:S01]  /*1880*/  SHF.R.S32.HI R9, RZ, 0x1f, R5 ;  /* 0x0000001fff097819 */ /* 0x000fe20000011405 */
[C---:B------:R-:W-:Y:S01]  /*1890*/  IMAD R13, R11.reuse, -0x10, -R8 ;  /* 0xfffffff00b0d7824 */ /* 0x040fe200078e0a08 */
[C---:B------:R-:W-:Y:S01]  /*18a0*/  IADD3 R8, P0, R4.reuse, R5, RZ ;  /* 0x0000000504087210 */ /* 0x040fe20007f1e0ff */
[----:B------:R-:W-:Y:S01]  /*18b0*/  IMAD.WIDE R6, R11, 0x10, R6 ;  /* 0x000000100b067825 */ /* 0x000fe200078e0206 */
[----:B---3--:R-:W-:Y:S02]  /*18c0*/  IADD3 R15, -R5, UR5, -R4 ;  /* 0x00000005050f7c10 */ /* 0x008fe4000fffe904 */
[----:B------:R-:W-:Y:S02]  /*18d0*/  LEA.HI.X.SX32 R9, R4, R9, 0x1, P0 ;  /* 0x0000000904097211 */ /* 0x000fe400000f0eff */
[----:B------:R-:W-:Y:S02]  /*18e0*/  IADD3 R16, R13, UR4, -R16 ;  /* 0x000000040d107c10 */ /* 0x000fe4000fffe810 */
[----:B------:R-:W-:Y:S01]  /*18f0*/  ISETP.GT.AND P4, PT, R15, RZ, PT ;  /* 0x000000ff0f00720c */ /* 0x000fe20003f84270 */
[-C--:B0-----:R-:W-:Y:S01]  /*1900*/  IMAD R4, R7, R2.reuse, RZ ;  /* 0x0000000207047224 */ /* 0x081fe200078e02ff */
[----:B------:R-:W-:Y:S01]  /*1910*/  SHF.L.U64.HI R19, R2, 0x3, R3 ;  /* 0x0000000302137819 */ /* 0x000fe20000010203 */
[----:B------:R-:W-:Y:S01]  /*1920*/  IMAD.WIDE.U32 R10, R6, R2, R8 ;  /* 0x00000002060a7225 */ /* 0x000fe200078e0008 */
[----:B------:R-:W-:-:S02]  /*1930*/  P2R R5, PR, RZ, 0x10 ;  /* 0x00000010ff057803 */ /* 0x000fc40000000000 */
[----:B------:R-:W-:Y:S01]  /*1940*/  ISETP.GT.AND P0, PT, R16, RZ, P4 ;  /* 0x000000ff1000720c */ /* 0x000fe20002704270 */
[----:B------:R-:W-:Y:S01]  /*1950*/  IMAD R13, R6, R3, R4 ;  /* 0x00000003060d7224 */ /* 0x000fe200078e0204 */
[C---:B------:R-:W-:Y:S01]  /*1960*/  SHF.L.U64.HI R18, R2.reuse, 0x6, R3 ;  /* 0x0000000602127819 */ /* 0x040fe20000010203 */
[C---:B------:R-:W-:Y:S02]  /*1970*/  IMAD.SHL.U32 R20, R2.reuse, 0x8, RZ ;  /* 0x0000000802147824 */ /* 0x040fe400078e00ff */
[----:B------:R-:W-:Y:S02]  /*1980*/  IMAD.SHL.U32 R17, R2, 0x40, RZ ;  /* 0x0000004002117824 */ /* 0x000fe400078e00ff */
[----:B------:R-:W-:Y:S01]  /*1990*/  IMAD.IADD R13, R11, 0x1, R13 ;  /* 0x000000010b0d7824 */ /* 0x000fe200078e020d */
[----:B------:R-:W-:Y:S06]  /*19a0*/  @!P1 BRA `(.L_x_28) ;  /* 0x00000030008c9947 */ /* 0x000fec0003800000 */
[----:B------:R-:W-:Y:S01]  /*19b0*/  ULDC.64 UR6, c[0x0][0x5b0] ;  /* 0x00016c0000067ab9 */ /* 0x000fe20000000a00 */
[----:B------:R-:W-:Y:S01]  /*19c0*/  ULDC.64 UR8, c[0x0][0x5a8] ;  /* 0x00016a0000087ab9 */ /* 0x000fe20000000a00 */
[----:B------:R-:W-:Y:S01]  /*19d0*/  IMAD R21, R7, UR6, RZ ;  /* 0x0000000607157c24 */ /* 0x000fe2000f8e02ff */
[----:B------:R-:W-:Y:S01]  /*19e0*/  ULDC.64 UR4, c[0x0][0x5c8] ;  /* 0x0001720000047ab9 */ /* 0x000fe20000000a00 */
[----:B------:R-:W-:-:S04]  /*19f0*/  IMAD.WIDE.U32 R2, R6, UR6, R8 ;  /* 0x0000000606027c25 */ /* 0x000fc8000f8e0008 */
[----:B------:R-:W-:Y:S01]  /*1a00*/  IMAD R21, R6, UR7, R21 ;  /* 0x0000000706157c24 */ /* 0x000fe2000f8e0215 */
[----:B------:R-:W-:-:S03]  /*1a10*/  LEA R4, P1, R2, UR8, 0x1 ;  /* 0x0000000802047c11 */ /* 0x000fc6000f8208ff */
[----:B------:R-:W-:-:S05]  /*1a20*/  IMAD.IADD R3, R3, 0x1, R21 ;  /* 0x0000000103037824 */ /* 0x000fca00078e0215 */
[----:B------:R-:W-:-:S05]  /*1a30*/  LEA.HI.X R5, R2, UR9, R3, 0x1, P1 ;  /* 0x0000000902057c11 */ /* 0x000fca00088f0c03 */
[----:B------:R-:W2:Y:S01]  /*1a40*/  @P0 LDG.E.LTC128B.U16 R22, desc[UR12][R4.64] ;  /* 0x0000000c04160981 */ /* 0x000ea2000c1e1520 */
[----:B------:R-:W-:Y:S01]  /*1a50*/  ISETP.GT.AND P3, PT, R15, 0x1, PT ;  /* 0x000000010f00780c */ /* 0x000fe20003f64270 */
[----:B------:R-:W-:Y:S01]  /*1a60*/  BSSY B0, `(.L_x_29) ;  /* 0x000000c000007945 */ /* 0x000fe20003800000 */
[----:B------:R-:W-:Y:S02]  /*1a70*/  LEA R2, P2, R10, UR4, 0x1 ;  /* 0x000000040a027c11 */ /* 0x000fe4000f8408ff */
[----:B------:R-:W-:Y:S01]  /*1a80*/  ISETP.GT.AND P1, PT, R16, RZ, P3 ;  /* 0x000000ff1000720c */ /* 0x000fe20001f24270 */
[----:B--2---:R-:W-:-:S05]  /*1a90*/  HADD2.F32 R3, -RZ, R22.H0_H0 ;  /* 0x20000016ff037230 */ /* 0x004fca0000004100 */
[----:B------:R-:W-:-:S04]  /*1aa0*/  FMUL R3, R3, R14 ;  /* 0x0000000e03037220 */ /* 0x000fc80000400000 */
[----:B------:R-:W-:-:S05]  /*1ab0*/  FFMA R3, R56, R0, R3 ;  /* 0x0000000038037223 */ /* 0x000fca0000000003 */
[----:B------:R-:W-:Y:S02]  /*1ac0*/  F2FP.F16.F32.PACK_AB R11, RZ, R3 ;  /* 0x00000003ff0b723e */ /* 0x000fe400000000ff */
[----:B------:R-:W-:Y:S02]  /*1ad0*/  P2R R3, PR, RZ, 0x8 ;  /* 0x00000008ff037803 */ /* 0x000fe40000000000 */
[----:B------:R-:W-:-:S05]  /*1ae0*/  LEA.HI.X R3, R10, UR5, R13, 0x1, P2 ;  /* 0x000000050a037c11 */ /* 0x000fca00090f0c0d */
[----:B------:R0:W-:Y:S01]  /*1af0*/  @P0 STG.E.U16 desc[UR12][R2.64], R11 ;  /* 0x0000000b02000986 */ /* 0x0001e2000c10150c */
[----:B------:R-:W-:Y:S05]  /*1b00*/  @!P1 BRA `(.L_x_30) ;  /* 0x0000000000049947 */ /* 0x000fea0003800000 */
[----:B------:R1:W5:Y:S02]  /*1b10*/  LDG.E.LTC128B.U16 R22, desc[UR12][R4.64+0x2] ;  /* 0x0000020c04167981 */ /* 0x000364000c1e1520 */
.L_x_30:
[----:B------:R-:W-:Y:S05]  /*1b20*/  BSYNC B0 ;  /* 0x0000000000007941 */ /* 0x000fea0003800000 */
.L_x_29:
[----:B------:R-:W-:Y:S01]  /*1b30*/  USHF.L.U32 UR4, UR6, 0x3, URZ ;  /* 0x0000000306047899 */ /* 0x000fe2000800063f */
[----:B-----5:R-:W-:Y:S01]  /*1b40*/  HADD2.F32 R13, -RZ, R22.H0_H0 ;  /* 0x20000016ff0d7230 */ /* 0x020fe20000004100 */
[----:B------:R-:W-:Y:S01]  /*1b50*/  USHF.L.U64.HI UR5, UR6, 0x3, UR7 ;  /* 0x0000000306057899 */ /* 0x000fe20008010207 */
[----:B------:R-:W-:-:S03]  /*1b60*/  ISETP.GT.AND P0, PT, R16, 0x8, P4 ;  /* 0x000000081000780c */ /* 0x000fc60002704270 */
[----:B------:R-:W-:Y:S02]  /*1b70*/  IMAD.U32 R10, RZ, RZ, UR4 ;  /* 0x00000004ff0a7e24 */ /* 0x000fe4000f8e00ff */
[----:B------:R-:W-:Y:S01]  /*1b80*/  FMUL R56, R13, R14 ;  /* 0x0000000e0d387220 */ /* 0x000fe20000400000 */
[----:B0-----:R-:W-:-:S03]  /*1b90*/  IMAD.U32 R11, RZ, RZ, UR5 ;  /* 0x00000005ff0b7e24 */ /* 0x001fc6000f8e00ff */
[----:B------:R-:W-:Y:S01]  /*1ba0*/  FFMA R56, R57, R0, R56 ;  /* 0x0000000039387223 */ /* 0x000fe20000000038 */
[----:B------:R-:W-:-:S04]  /*1bb0*/  IMAD.WIDE.U32 R12, R6, UR6, R10 ;  /* 0x00000006060c7c25 */ /* 0x000fc8000f8e000a */
[----:B------:R-:W-:Y:S02]  /*1bc0*/  F2FP.F16.F32.PACK_AB R57, RZ, R56 ;  /* 0x00000038ff39723e */ /* 0x000fe400000000ff */
[----:B------:R-:W-:-:S03]  /*1bd0*/  IADD3 R23, P2, R8, R12, RZ ;  /* 0x0000000c08177210 */ /* 0x000fc60007f5e0ff */
[----:B------:R0:W-:Y:S01]  /*1be0*/  @P1 STG.E.U16 desc[UR12][R2.64+0x2], R57 ;  /* 0x0000023902001986 */ /* 0x0001e2000c10150c */
[----:B------:R-:W-:Y:S02]  /*1bf0*/  IADD3.X R56, R9, R21, R13, P2, !PT ;  /* 0x0000001509387210 */ /* 0x000fe400017fe40d */
[----:B------:R-:W-:-:S04]  /*1c00*/  LEA R12, P2, R23, UR8, 0x1 ;  /* 0x00000008170c7c11 */ /* 0x000fc8000f8408ff */
[----:B------:R-:W-:-:S05]  /*1c10*/  LEA.HI.X R13, R23, UR9, R56, 0x1, P2 ;  /* 0x00000009170d7c11 */ /* 0x000fca00090f0c38 */
[----:B------:R-:W2:Y:S01]  /*1c20*/  @P0 LDG.E.LTC128B.U16 R22, desc[UR12][R12.64] ;  /* 0x0000000c0c160981 */ /* 0x000ea2000c1e1520 */
[C---:B------:R-:W-:Y:S01]  /*1c30*/  IMAD.SHL.U32 R23, R20.reuse, 0x2, RZ ;  /* 0x0000000214177824 */ /* 0x040fe200078e00ff */
[----:B------:R-:W-:Y:S01]  /*1c40*/  SHF.L.U64.HI R19, R20, 0x1, R19 ;  /* 0x0000000114137819 */ /* 0x000fe20000010213 */
[----:B------:R-:W-:Y:S01]  /*1c50*/  BSSY B0, `(.L_x_31) ;  /* 0x000000b000007945 */ /* 0x000fe20003800000 */
[----:B------:R-:W-:Y:S02]  /*1c60*/  ISETP.GT.AND P1, PT, R16, 0x8, P3 ;  /* 0x000000081000780c */ /* 0x000fe40001f24270 */
[----:B------:R-:W-:Y:S01]  /*1c70*/  IADD3 R20, P2, R23, R2, RZ ;  /* 0x0000000217147210 */ /* 0x000fe20007f5e0ff */
[----:B--2---:R-:W-:-:S05]  /*1c80*/  HADD2.F32 R21, -RZ, R22.H0_H0 ;  /* 0x20000016ff157230 */ /* 0x004fca0000004100 */
[----:B------:R-:W-:-:S04]  /*1c90*/  FMUL R21, R21, R14 ;  /* 0x0000000e15157220 */ /* 0x000fc80000400000 */
[----:B------:R-:W-:-:S05]  /*1ca0*/  FFMA R21, R58, R0, R21 ;  /* 0x000000003a157223 */ /* 0x000fca0000000015 */
[----:B------:R-:W-:Y:S01]  /*1cb0*/  F2FP.F16.F32.PACK_AB R56, RZ, R21 ;  /* 0x00000015ff38723e */ /* 0x000fe200000000ff */
[----:B------:R-:W-:-:S05]  /*1cc0*/  IMAD.X R21, R19, 0x1, R3, P2 ;  /* 0x0000000113157824 */ /* 0x000fca00010e0603 */
[----:B------:R0:W-:Y:S01]  /*1cd0*/  @P0 STG.E.U16 desc[UR12][R20.64], R56 ;  /* 0x0000003814000986 */ /* 0x0001e2000c10150c */
[----:B------:R-:W-:Y:S05]  /*1ce0*/  @!P1 BRA `(.L_x_32) ;  /* 0x0000000000049947 */ /* 0x000fea0003800000 */
[----:B------:R2:W5:Y:S02]  /*1cf0*/  LDG.E.LTC128B.U16 R22, desc[UR12][R12.64+0x2] ;  /* 0x0000020c0c167981 */ /* 0x000564000c1e1520 */
.L_x_32:
[----:B------:R-:W-:Y:S05]  /*1d00*/  BSYNC B0 ;  /* 0x0000000000007941 */ /* 0x000fea0003800000 */
.L_x_31:
[----:B0----5:R-:W-:Y:S01]  /*1d10*/  HADD2.F32 R57, -RZ, R22.H0_H0 ;  /* 0x20000016ff397230 */ /* 0x021fe20000004100 */
[----:B------:R-:W-:Y:S01]  /*1d20*/  ISETP.GT.AND P3, PT, R15, 0x8, PT ;  /* 0x000000080f00780c */ /* 0x000fe20003f64270 */
[----:B------:R-:W-:Y:S03]  /*1d30*/  BSSY B0, `(.L_x_33) ;  /* 0x0000009000007945 */ /* 0x000fe60003800000 */
[----:B------:R-:W-:Y:S01]  /*1d40*/  FMUL R56, R57, R14 ;  /* 0x0000000e39387220 */ /* 0x000fe20000400000 */
[----:B------:R-:W-:Y:S02]  /*1d50*/  ISETP.GT.AND P0, PT, R16, RZ, P3 ;  /* 0x000000ff1000720c */ /* 0x000fe40001f04270 */
[----:B------:R-:W-:Y:S01]  /*1d60*/  P2R R57, PR, RZ, 0x8 ;  /* 0x00000008ff397803 */ /* 0x000fe20000000000 */
[----:B------:R-:W-:-:S05]  /*1d70*/  FFMA R56, R59, R0, R56 ;  /* 0x000000003b387223 */ /* 0x000fca0000000038 */
[----:B------:R-:W-:-:S05]  /*1d80*/  F2FP.F16.F32.PACK_AB R56, RZ, R56 ;  /* 0x00000038ff38723e */ /* 0x000fca00000000ff */
[----:B------:R0:W-:Y:S01]  /*1d90*/  @P1 STG.E.U16 desc[UR12][R20.64+0x2], R56 ;  /* 0x0000023814001986 */ /* 0x0001e2000c10150c */
[----:B------:R-:W-:Y:S05]  /*1da0*/  @!P0 BRA `(.L_x_34) ;  /* 0x0000000000048947 */ /* 0x000fea0003800000 */
[----:B------:R3:W5:Y:S02]  /*1db0*/  LDG.E.LTC128B.U16 R22, desc[UR12][R4.64+0x10] ;  /* 0x0000100c04167981 */ /* 0x000764000c1e1520 */
.L_x_34:
[----:B------:R-:W-:Y:S05]  /*1dc0*/  BSYNC B0 ;  /* 0x0000000000007941 */ /* 0x000fea0003800000 */
.L_x_33:
[----:B-----5:R-:W-:Y:S01]  /*1dd0*/  HADD2.F32 R57, -RZ, R22.H0_H0 ;  /* 0x20000016ff397230 */ /* 0x020fe20000004100 */
[----:B------:R-:W-:Y:S01]  /*1de0*/  ISETP.GT.AND P2, PT, R15, 0x9, PT ;  /* 0x000000090f00780c */ /* 0x000fe20003f44270 */
[----:B------:R-:W-:Y:S03]  /*1df0*/  BSSY B0, `(.L_x_35) ;  /* 0x0000009000007945 */ /* 0x000fe60003800000 */
[----:B------:R-:W-:Y:S01]  /*1e00*/  FMUL R57, R57, R14 ;  /* 0x0000000e39397220 */ /* 0x000fe20000400000 */
[----:B------:R-:W-:Y:S02]  /*1e10*/  ISETP.GT.AND P1, PT, R16, RZ, P2 ;  /* 0x000000ff1000720c */ /* 0x000fe40001724270 */
[----:B0-----:R-:W-:Y:S01]  /*1e20*/  P2R R56, PR, RZ, 0x4 ;  /* 0x00000004ff387803 */ /* 0x001fe20000000000 */
[----:B------:R-:W-:-:S05]  /*1e30*/  FFMA R57, R60, R0, R57 ;  /* 0x000000003c397223 */ /* 0x000fca0000000039 */
[----:B------:R-:W-:-:S05]  /*1e40*/  F2FP.F16.F32.PACK_AB R57, RZ, R57 ;  /* 0x00000039ff39723e */ /* 0x000fca00000000ff */
[----:B------:R0:W-:Y:S01]  /*1e50*/  @P0 STG.E.U16 desc[UR12][R2.64+0x10], R57 ;  /* 0x0000103902000986 */ /* 0x0001e2000c10150c */
[----:B------:R-:W-:Y:S05]  /*1e60*/  @!P1 BRA `(.L_x_36) ;  /* 0x0000000000049947 */ /* 0x000fea0003800000 */
[----:B------:R4:W5:Y:S02]  /*1e70*/  LDG.E.LTC128B.U16 R22, desc[UR12][R4.64+0x12] ;  /* 0x0000120c04167981 */ /* 0x000964000c1e1520 */
.L_x_36:
[----:B------:R-:W-:Y:S05]  /*1e80*/  BSYNC B0 ;  /* 0x0000000000007941 */ /* 0x000fea0003800000 */
.L_x_35:
[----:B0----5:R-:W-:Y:S01]  /*1e90*/  HADD2.F32 R57, -RZ, R22.H0_H0 ;  /* 0x20000016ff397230 */ /* 0x021fe20000004100 */
[----:B------:R-:W-:Y:S01]  /*1ea0*/  ISETP.GT.AND P0, PT, R16, 0x8, P3 ;  /* 0x000000081000780c */ /* 0x000fe20001f04270 */
[----:B------:R-:W-:Y:S03]  /*1eb0*/  BSSY B0, `(.L_x_37) ;  /* 0x0000007000007945 */ /* 0x000fe60003800000 */
[----:B------:R-:W-:-:S04]  /*1ec0*/  FMUL R56, R57, R14 ;  /* 0x0000000e39387220 */ /* 0x000fc80000400000 */
[----:B------:R-:W-:-:S05]  /*1ed0*/  FFMA R56, R61, R0, R56 ;  /* 0x000000003d387223 */ /* 0x000fca0000000038 */
[----:B------:R-:W-:-:S05]  /*1ee0*/  F2FP.F16.F32.PACK_AB R56, RZ, R56 ;  /* 0x00000038ff38723e */ /* 0x000fca00000000ff */
[----:B------:R0:W-:Y:S01]  /*1ef0*/  @P1 STG.E.U16 desc[UR12][R2.64+0x12], R56 ;  /* 0x0000123802001986 */ /* 0x0001e2000c10150c */
[----:B------:R-:W-:Y:S05]  /*1f00*/  @!P0 BRA `(.L_x_38) ;  /* 0x0000000000048947 */ /* 0x000fea0003800000 */
[----:B------:R0:W5:Y:S02]  /*1f10*/  LDG.E.LTC128B.U16 R22, desc[UR12][R12.64+0x10] ;  /* 0x0000100c0c167981 */ /* 0x000164000c1e1520 */
.L_x_38:
[----:B------:R-:W-:Y:S05]  /*1f20*/  BSYNC B0 ;  /* 0x0000000000007941 */ /* 0x000fea0003800000 */
.L_x_37:
[----:B-----5:R-:W-:Y:S01]  /*1f30*/  HADD2.F32 R57, -RZ, R22.H0_H0 ;  /* 0x20000016ff397230 */ /* 0x020fe20000004100 */
        /* <DEDUP_REMOVED lines=8> */
.L_x_40:
[----:B------:R-:W-:Y:S05]  /*1fc0*/  BSYNC B0 ;  /* 0x0000000000007941 */ /* 0x000fea0003800000 */
.L_x_39:
[----:B-----5:R-:W-:Y:S01]  /*1fd0*/  HADD2.F32 R59, -RZ, R22.H0_H0 ;  /* 0x20000016ff3b7230 */ /* 0x020fe20000004100 */
[----:B------:R-:W-:Y:S01]  /*1fe0*/  ISETP.GT.AND P3, PT, R15, 0x10, PT ;  /* 0x000000100f00780c */ /* 0x000fe20003f64270 */
[C---:B0-----:R-:W-:Y:S01]  /*1ff0*/  IMAD.SHL.U32 R57, R17.reuse, 0x2, RZ ;  /* 0x0000000211397824 */ /* 0x041fe200078e00ff */
[----:B------:R-:W-:Y:S01]  /*2000*/  SHF.L.U64.HI R17, R17, 0x1, R18 ;  /* 0x0000000111117819 */ /* 0x000fe20000010212 */
[----:B------:R-:W-:Y:S01]  /*2010*/  BSSY B0, `(.L_x_41) ;  /* 0x000000b000007945 */ /* 0x000fe20003800000 */
[----:B------:R-:W-:Y:S02]  /*2020*/  FMUL R56, R59, R14 ;  /* 0x0000000e3b387220 */ /* 0x000fe40000400000 */
[----:B------:R-:W-:Y:S02]  /*2030*/  IADD3 R18, P0, P2, R57, R2, R23 ;  /* 0x0000000239127210 */ /* 0x000fe40007a1e017 */
[----:B------:R-:W-:Y:S01]  /*2040*/  FFMA R56, R63, R0, R56 ;  /* 0x000000003f387223 */ /* 0x000fe20000000038 */
[----:B------:R-:W-:-:S02]  /*2050*/  P2R R23, PR, RZ, 0x8 ;  /* 0x00000008ff177803 */ /* 0x000fc40000000000 */
[----:B------:R-:W-:Y:S02]  /*2060*/  IADD3.X R19, R17, R3, R19, P0, P2 ;  /* 0x0000000311137210 */ /* 0x000fe400007e4413 */
[----:B------:R-:W-:Y:S02]  /*2070*/  F2FP.F16.F32.PACK_AB R56, RZ, R56 ;  /* 0x00000038ff38723e */ /* 0x000fe400000000ff */
[----:B------:R-:W-:-:S03]  /*2080*/  ISETP.GT.AND P0, PT, R16, RZ, P3 ;  /* 0x000000ff1000720c */ /* 0x000fc60001f04270 */
[----:B------:R0:W-:Y:S10]  /*2090*/  @P1 STG.E.U16 desc[UR12][R20.64+0x12], R56 ;  /* 0x0000123814001986 */ /* 0x0001f4000c10150c */
[----:B------:R-:W-:Y:S05]  /*20a0*/  @!P0 BRA `(.L_x_42) ;  /* 0x0000000000048947 */ /* 0x000fea0003800000 */
[----:B------:R0:W5:Y:S02]  /*20b0*/  LDG.E.LTC128B.U16 R22, desc[UR12][R4.64+0x20] ;  /* 0x0000200c04167981 */ /* 0x000164000c1e1520 */
.L_x_42:
[----:B------:R-:W-:Y:S05]  /*20c0*/  BSYNC B0 ;  /* 0x0000000000007941 */ /* 0x000fea0003800000 */
.L_x_41:
[----:B-----5:R-:W-:Y:S01]  /*20d0*/  HADD2.F32 R23, -RZ, R22.H0_H0 ;  /* 0x20000016ff177230 */ /* 0x020fe20000004100 */
[----:B------:R-:W-:Y:S01]  /*20e0*/  ISETP.GT.AND P1, PT, R15, 0x11, PT ;  /* 0x000000110f00780c */ /* 0x000fe20003f24270 */
[----:B------:R-:W-:Y:S03]  /*20f0*/  BSSY B0, `(.L_x_43) ;  /* 0x0000009000007945 */ /* 0x000fe60003800000 */
[----:B------:R-:W-:-:S04]  /*2100*/  FMUL R23, R23, R14 ;  /* 0x0000000e17177220 */ /* 0x000fc80000400000 */
[----:B------:R-:W-:-:S05]  /*2110*/  FFMA R23, R64, R0, R23 ;  /* 0x0000000040177223 */ /* 0x000fca0000000017 */
[----:B------:R-:W-:-:S05]  /*2120*/  F2FP.F16.F32.PACK_AB R23, RZ, R23 ;  /* 0x00000017ff17723e */ /* 0x000fca00000000ff */
[----:B------:R1:W-:Y:S01]  /*2130*/  @P0 STG.E.U16 desc[UR12][R2.64+0x20], R23 ;  /* 0x0000201702000986 */ /* 0x0003e2000c10150c */
[----:B------:R-:W-:Y:S02]  /*2140*/  ISETP.GT.AND P0, PT, R16, RZ, P1 ;  /* 0x000000ff1000720c */ /* 0x000fe40000f04270 */
[----:B-1----:R-:W-:-:S11]  /*2150*/  P2R R23, PR, RZ, 0x2 ;  /* 0x00000002ff177803 */ /* 0x002fd60000000000 */
[----:B------:R-:W-:Y:S05]  /*2160*/  @!P0 BRA `(.L_x_44) ;  /* 0x0000000000048947 */ /* 0x000fea0003800000 */
[----:B------:R1:W5:Y:S02]  /*2170*/  LDG.E.LTC128B.U16 R22, desc[UR12][R4.64+0x22] ;  /* 0x0000220c04167981 */ /* 0x000364000c1e1520 */
.L_x_44:
[----:B------:R-:W-:Y:S05]  /*2180*/  BSYNC B0 ;  /* 0x0000000000007941 */ /* 0x000fea0003800000 */
.L_x_43:
[----:B-----5:R-:W-:Y:S01]  /*2190*/  HADD2.F32 R23, -RZ, R22.H0_H0 ;  /* 0x20000016ff177230 */ /* 0x020fe20000004100 */
[----:B------:R-:W-:Y:S04]  /*21a0*/  BSSY B0, `(.L_x_45) ;  /* 0x0000008000007945 */ /* 0x000fe80003800000 */
[----:B0-----:R-:W-:-:S04]  /*21b0*/  FMUL R56, R23, R14 ;  /* 0x0000000e17387220 */ /* 0x001fc80000400000 */
[----:B------:R-:W-:-:S05]  /*21c0*/  FFMA R56, R65, R0, R56 ;  /* 0x0000000041387223 */ /* 0x000fca0000000038 */
[----:B------:R-:W-:-:S05]  /*21d0*/  F2FP.F16.F32.PACK_AB R56, RZ, R56 ;  /* 0x00000038ff38723e */ /* 0x000fca00000000ff */
[----:B------:R0:W-:Y:S01]  /*21e0*/  @P0 STG.E.U16 desc[UR12][R2.64+0x22], R56 ;  /* 0x0000223802000986 */ /* 0x0001e2000c10150c */
[----:B------:R-:W-:-:S13]  /*21f0*/  ISETP.GT.AND P0, PT, R16, 0x8, P3 ;  /* 0x000000081000780c */ /* 0x000fda0001f04270 */
[----:B0-----:R-:W-:Y:S05]  /*2200*/  @!P0 BRA `(.L_x_46) ;  /* 0x0000000000048947 */ /* 0x001fea0003800000 */
[----:B------:R0:W5:Y:S02]  /*2210*/  LDG.E.LTC128B.U16 R22, desc[UR12][R12.64+0x20] ;  /* 0x0000200c0c167981 */ /* 0x000164000c1e1520 */
.L_x_46:
[----:B------:R-:W-:Y:S05]  /*2220*/  BSYNC B0 ;  /* 0x0000000000007941 */ /* 0x000fea0003800000 */
.L_x_45:
[----:B-----5:R-:W-:Y:S01]  /*2230*/  HADD2.F32 R23, -RZ, R22.H0_H0 ;  /* 0x20000016ff177230 */ /* 0x020fe20000004100 */
[----:B------:R-:W-:Y:S01]  /*2240*/  BSSY B0, `(.L_x_47) ;  /* 0x000000c000007945 */ /* 0x000fe20003800000 */
[----:B------:R-:W-:-:S03]  /*2250*/  PRMT R56, R22, 0x7610, R56 ;  /* 0x0000761016387816 */ /* 0x000fc60000000038 */
[----:B------:R-:W-:-:S04]  /*2260*/  FMUL R23, R23, R14 ;  /* 0x0000000e17177220 */ /* 0x000fc80000400000 */
[----:B------:R-:W-:-:S05]  /*2270*/  FFMA R23, R66, R0, R23 ;  /* 0x0000000042177223 */ /* 0x000fca0000000017 */
[----:B------:R-:W-:-:S04]  /*2280*/  F2FP.F16.F32.PACK_AB R23, RZ, R23 ;  /* 0x00000017ff17723e */ /* 0x000fc800000000ff */
[----:B------:R-:W-:-:S05]  /*2290*/  PRMT R58, R23, 0x7610, R58 ;  /* 0x00007610173a7816 */ /* 0x000fca000000003a */
[----:B------:R0:W-:Y:S01]  /*22a0*/  @P0 STG.E.U16 desc[UR12][R20.64+0x20], R58 ;  /* 0x0000203a14000986 */ /* 0x0001e2000c10150c */
[----:B------:R-:W-:-:S05]  /*22b0*/  IADD3 R59, P0, R6, 0x40, RZ ;  /* 0x00000040063b7810 */ /* 0x000fca0007f1e0ff */
[----:B------:R-:W-:Y:S01]  /*22c0*/  IMAD.X R23, RZ, RZ, R7, P0 ;  /* 0x000000ffff177224 */ /* 0x000fe200000e0607 */
[----:B------:R-:W-:-:S13]  /*22d0*/  ISETP.GT.AND P0, PT, R16, 0x8, P1 ;  /* 0x000000081000780c */ /* 0x000fda0000f04270 */
[----:B0-----:R-:W-:Y:S05]  /*22e0*/  @!P0 BRA `(.L_x_48) ;  /* 0x0000000000048947 */ /* 0x001fea0003800000 */
[----:B------:R0:W5:Y:S02]  /*22f0*/  LDG.E.LTC128B.U16 R56, desc[UR12][R12.64+0x22] ;  /* 0x0000220c0c387981 */ /* 0x000164000c1e1520 */
.L_x_48:
[----:B------:R-:W-:Y:S05]  /*2300*/  BSYNC B0 ;  /* 0x0000000000007941 */ /* 0x000fea0003800000 */
.L_x_47:
[----:B-----5:R-:W-:Y:S01]  /*2310*/  HADD2.F32 R7, -RZ, R56.H0_H0 ;  /* 0x20000038ff077230 */ /* 0x020fe20000004100 */
[----:B------:R-:W-:Y:S01]  /*2320*/  ISETP.GT.AND P2, PT, R15, 0x18, PT ;  /* 0x000000180f00780c */ /* 0x000fe20003f44270 */
[----:B------:R-:W-:Y:S01]  /*2330*/  IMAD.WIDE.U32 R10, R59, UR6, R10 ;  /* 0x000000063b0a7c25 */ /* 0x000fe2000f8e000a */
[----:B------:R-:W-:Y:S03]  /*2340*/  BSSY B0, `(.L_x_49) ;  /* 0x0000014000007945 */ /* 0x000fe60003800000 */
[----:B------:R-:W-:-:S04]  /*2350*/  FMUL R6, R7, R14 ;  /* 0x0000000e07067220 */ /* 0x000fc80000400000 */
[----:B------:R-:W-:-:S05]  /*2360*/  FFMA R6, R67, R0, R6 ;  /* 0x0000000043067223 */ /* 0x000fca0000000006 */
[----:B------:R-:W-:Y:S01]  /*2370*/  F2FP.F16.F32.PACK_AB R7, RZ, R6 ;  /* 0x00000006ff07723e */ /* 0x000fe200000000ff */
[----:B------:R-:W-:Y:S02]  /*2380*/  IMAD R6, R23, UR6, RZ ;  /* 0x0000000617067c24 */ /* 0x000fe4000f8e02ff */
[----:B------:R-:W-:Y:S01]  /*2390*/  IMAD.WIDE.U32 R22, R59, UR6, R8 ;  /* 0x000000063b167c25 */ /* 0x000fe2000f8e0008 */
[----:B------:R-:W-:-:S03]  /*23a0*/  PRMT R58, R7, 0x7610, R58 ;  /* 0x00007610073a7816 */ /* 0x000fc6000000003a */
[----:B------:R-:W-:Y:S02]  /*23b0*/  IMAD R61, R59, UR7, R6 ;  /* 0x000000073b3d7c24 */ /* 0x000fe4000f8e0206 */
[----:B------:R0:W-:Y:S01]  /*23c0*/  @P0 STG.E.U16 desc[UR12][R20.64+0x22], R58 ;  /* 0x0000223a14000986 */ /* 0x0001e2000c10150c */
[----:B------:R-:W-:Y:S01]  /*23d0*/  LEA R6, P0, R22, UR8, 0x1 ;  /* 0x0000000816067c11 */ /* 0x000fe2000f8008ff */
[----:B------:R-:W-:-:S05]  /*23e0*/  IMAD.IADD R7, R23, 0x1, R61 ;  /* 0x0000000117077824 */ /* 0x000fca00078e023d */
[----:B------:R-:W-:Y:S02]  /*23f0*/  LEA.HI.X R7, R22, UR9, R7, 0x1, P0 ;  /* 0x0000000916077c11 */ /* 0x000fe400080f0c07 */
[----:B------:R-:W-:-:S04]  /*2400*/  IADD3 R10, P0, R8, R10, RZ ;  /* 0x0000000a080a7210 */ /* 0x000fc80007f1e0ff */
[----:B------:R-:W-:Y:S02]  /*2410*/  IADD3.X R9, R9, R61, R11, P0, !PT ;  /* 0x0000003d09097210 */ /* 0x000fe400007fe40b */
[----:B------:R-:W-:-:S04]  /*2420*/  LEA R8, P0, R10, UR8, 0x1 ;  /* 0x000000080a087c11 */ /* 0x000fc8000f8008ff */
[----:B------:R-:W-:Y:S02]  /*2430*/  LEA.HI.X R9, R10, UR9, R9, 0x1, P0 ;  /* 0x000000090a097c11 */ /* 0x000fe400080f0c09 */
[----:B------:R-:W-:Y:S02]  /*2440*/  ISETP.GT.AND P0, PT, R16, RZ, P2 ;  /* 0x000000ff1000720c */ /* 0x000fe40001704270 */
[----:B------:R-:W-:-:S11]  /*2450*/  P2R R10, PR, RZ, 0x4 ;  /* 0x00000004ff0a7803 */ /* 0x000fd60000000000 */
[----:B0-----:R-:W-:Y:S05]  /*2460*/  @!P0 BRA `(.L_x_50) ;  /* 0x0000000000048947 */ /* 0x001fea0003800000 */
[----:B------:R0:W5:Y:S02]  /*2470*/  LDG.E.LTC128B.U16 R56, desc[UR12][R4.64+0x30] ;  /* 0x0000300c04387981 */ /* 0x000164000c1e1520 */
.L_x_50:
[----:B------:R-:W-:Y:S05]  /*2480*/  BSYNC B0 ;  /* 0x0000000000007941 */ /* 0x000fea0003800000 */
.L_x_49:
[----:B-----5:R-:W-:Y:S01]  /*2490*/  HADD2.F32 R11, -RZ, R56.H0_H0 ;  /* 0x20000038ff0b7230 */ /* 0x020fe20000004100 */
[----:B------:R-:W-:Y:S01]  /*24a0*/  ISETP.GT.AND P1, PT, R15, 0x19, PT ;  /* 0x000000190f00780c */ /* 0x000fe20003f24270 */
[----:B------:R-:W-:Y:S03]  /*24b0*/  BSSY B0, `(.L_x_51) ;  /* 0x0000009000007945 */ /* 0x000fe60003800000 */
[----:B------:R-:W-:Y:S01]  /*24c0*/  FMUL R11, R11, R14 ;  /* 0x0000000e0b0b7220 */ /* 0x000fe20000400000 */
[----:B------:R-:W-:-:S03]  /*24d0*/  P2R R10, PR, RZ, 0x2 ;  /* 0x00000002ff0a7803 */ /* 0x000fc60000000000 */
[----:B------:R-:W-:-:S05]  /*24e0*/  FFMA R11, R68, R0, R11 ;  /* 0x00000000440b7223 */ /* 0x000fca000000000b */
[----:B------:R-:W-:-:S05]  /*24f0*/  F2FP.F16.F32.PACK_AB R11, RZ, R11 ;  /* 0x0000000bff0b723e */ /* 0x000fca00000000ff */
[----:B------:R0:W-:Y:S01]  /*2500*/  @P0 STG.E.U16 desc[UR12][R2.64+0x30], R11 ;  /* 0x0000300b02000986 */ /* 0x0001e2000c10150c */
[----:B------:R-:W-:-:S13]  /*2510*/  ISETP.GT.AND P0, PT, R16, RZ, P1 ;  /* 0x000000ff1000720c */ /* 0x000fda0000f04270 */
[----:B0-----:R-:W-:Y:S05]  /*2520*/  @!P0 BRA `(.L_x_52) ;  /* 0x0000000000048947 */ /* 0x001fea0003800000 */
[----:B------:R0:W5:Y:S02]  /*2530*/  LDG.E.LTC128B.U16 R56, desc[UR12][R4.64+0x32] ;  /* 0x0000320c04387981 */ /* 0x000164000c1e1520 */
.L_x_52:
[----:B------:R-:W-:Y:S05]  /*2540*/  BSYNC B0 ;  /* 0x0000000000007941 */ /* 0x000fea0003800000 */
.L_x_51:
[----:B-----5:R-:W-:Y:S01]  /*2550*/  HADD2.F32 R11, -RZ, R56.H0_H0 ;  /* 0x20000038ff0b7230 */ /* 0x020fe20000004100 */
[----:B------:R-:W-:Y:S04]  /*2560*/  BSSY B0, `(.L_x_53) ;  /* 0x0000008000007945 */ /* 0x000fe80003800000 */
[----:B------:R-:W-:-:S04]  /*2570*/  FMUL R10, R11, R14 ;  /* 0x0000000e0b0a7220 */ /* 0x000fc80000400000 */
[----:B------:R-:W-:-:S05]  /*2580*/  FFMA R10, R69, R0, R10 ;  /* 0x00000000450a7223 */ /* 0x000fca000000000a */
[----:B------:R-:W-:-:S05]  /*2590*/  F2FP.F16.F32.PACK_AB R10, RZ, R10 ;  /* 0x0000000aff0a723e */ /* 0x000fca00000000ff */
[----:B------:R0:W-:Y:S01]  /*25a0*/  @P0 STG.E.U16 desc[UR12][R2.64+0x32], R10 ;  /* 0x0000320a02000986 */ /* 0x0001e2000c10150c */
[----:B------:R-:W-:-:S13]  /*25b0*/  ISETP.GT.AND P0, PT, R16, 0x8, P2 ;  /* 0x000000081000780c */ /* 0x000fda0001704270 */
[----:B0-----:R-:W-:Y:S05]  /*25c0*/  @!P0 BRA `(.L_x_54) ;  /* 0x0000000000048947 */ /* 0x001fea0003800000 */
[----:B------:R0:W5:Y:S02]  /*25d0*/  LDG.E.LTC128B.U16 R56, desc[UR12][R12.64+0x30] ;  /* 0x0000300c0c387981 */ /* 0x000164000c1e1520 */
.L_x_54:
[----:B------:R-:W-:Y:S05]  /*25e0*/  BSYNC B0 ;  /* 0x0000000000007941 */ /* 0x000fea0003800000 */
.L_x_53:
        /* <DEDUP_REMOVED lines=9> */
.L_x_56:
[----:B------:R-:W-:Y:S05]  /*2680*/  BSYNC B0 ;  /* 0x0000000000007941 */ /* 0x000fea0003800000 */
.L_x_55:
        /* <DEDUP_REMOVED lines=11> */
.L_x_58:
[----:B------:R-:W-:Y:S05]  /*2740*/  BSYNC B0 ;  /* 0x0000000000007941 */ /* 0x000fea0003800000 */
.L_x_57:
        /* <DEDUP_REMOVED lines=11> */
.L_x_60:
[----:B------:R-:W-:Y:S05]  /*2800*/  BSYNC B0 ;  /* 0x0000000000007941 */ /* 0x000fea0003800000 */
.L_x_59:
        /* <DEDUP_REMOVED lines=9> */
.L_x_62:
[----:B------:R-:W-:Y:S05]  /*28a0*/  BSYNC B0 ;  /* 0x0000000000007941 */ /* 0x000fea0003800000 */
.L_x_61:
        /* <DEDUP_REMOVED lines=9> */
.L_x_64:
[----:B------:R-:W-:Y:S05]  /*2940*/  BSYNC B0 ;  /* 0x0000000000007941 */ /* 0x000fea0003800000 */
.L_x_63:
        /* <DEDUP_REMOVED lines=11> */
.L_x_66:
[----:B------:R-:W-:Y:S05]  /*2a00*/  BSYNC B0 ;  /* 0x0000000000007941 */ /* 0x000fea0003800000 */
.L_x_65:
[----:B-----5:R-:W-:Y:S01]  /*2a10*/  HADD2.F32 R11, -RZ, R56.H0_H0 ;  /* 0x20000038ff0b7230 */ /* 0x020fe20000004100 */
[----:B------:R-:W-:Y:S01]  /*2a20*/  ISETP.GT.AND P4, PT, R15, 0x29, PT ;  /* 0x000000290f00780c */ /* 0x000fe20003f84270 */
[----:B------:R-:W-:Y:S03]  /*2a30*/  BSSY B0, `(.L_x_67) ;  /* 0x0000008000007945 */ /* 0x000fe60003800000 */
[----:B------:R-:W-:-:S04]  /*2a40*/  FMUL R11, R11, R14 ;  /* 0x0000000e0b0b7220 */ /* 0x000fc80000400000 */
[----:B------:R-:W-:-:S05]  /*2a50*/  FFMA R11, R76, R0, R11 ;  /* 0x000000004c0b7223 */ /* 0x000fca000000000b */
[----:B------:R-:W-:-:S05]  /*2a60*/  F2FP.F16.F32.PACK_AB R11, RZ, R11 ;  /* 0x0000000bff0b723e */ /* 0x000fca00000000ff */
[----:B------:R0:W-:Y:S01]  /*2a70*/  @P0 STG.E.U16 desc[UR12][R2.64+0x50], R11 ;  /* 0x0000500b02000986 */ /* 0x0001e2000c10150c */
[----:B------:R-:W-:-:S13]  /*2a80*/  ISETP.GT.AND P0, PT, R16, RZ, P4 ;  /* 0x000000ff1000720c */ /* 0x000fda0002704270 */
[----:B0-----:R-:W-:Y:S05]  /*2a90*/  @!P0 BRA `(.L_x_68) ;  /* 0x0000000000048947 */ /* 0x001fea0003800000 */
[----:B------:R0:W5:Y:S02]  /*2aa0*/  LDG.E.LTC128B.U16 R56, desc[UR12][R4.64+0x52] ;  /* 0x0000520c04387981 */ /* 0x000164000c1e1520 */
.L_x_68:
[----:B------:R-:W-:Y:S05]  /*2ab0*/  BSYNC B0 ;  /* 0x0000000000007941 */ /* 0x000fea0003800000 */
.L_x_67:
        /* <DEDUP_REMOVED lines=9> */
.L_x_70:
[----:B------:R-:W-:Y:S05]  /*2b50*/  BSYNC B0 ;  /* 0x0000000000007941 */ /* 0x000fea0003800000 */
.L_x_69:
        /* <DEDUP_REMOVED lines=9> */
.L_x_72:
[----:B------:R-:W-:Y:S05]  /*2bf0*/  BSYNC B0 ;  /* 0x0000000000007941 */ /* 0x000fea0003800000 */
.L_x_71:
        /* <DEDUP_REMOVED lines=10> */
.L_x_74:
[----:B------:R-:W-:Y:S05]  /*2ca0*/  BSYNC B0 ;  /* 0x0000000000007941 */ /* 0x000fea0003800000 */
.L_x_73:
        /* <DEDUP_REMOVED lines=10> */
.L_x_76:
[----:B------:R-:W-:Y:S05]  /*2d50*/  BSYNC B0 ;  /* 0x0000000000007941 */ /* 0x000fea0003800000 */
.L_x_75:
        /* <DEDUP_REMOVED lines=9> */
.L_x_78:
[----:B------:R-:W-:Y:S05]  /*2df0*/  BSYNC B0 ;  /* 0x0000000000007941 */ /* 0x000fea0003800000 */
.L_x_77:
        /* <DEDUP_REMOVED lines=9> */
.L_x_80:
[----:B------:R-:W-:Y:S05]  /*2e90*/  BSYNC B0 ;  /* 0x0000000000007941 */ /* 0x000fea0003800000 */
.L_x_79:
        /* <DEDUP_REMOVED lines=10> */
.L_x_82:
[----:B------:R-:W-:Y:S05]  /*2f40*/  BSYNC B0 ;  /* 0x0000000000007941 */ /* 0x000fea0003800000 */
.L_x_81:
[----:B-----5:R-:W-:Y:S01]  /*2f50*/  HADD2.F32 R11, -RZ, R56.H0_H0 ;  /* 0x20000038ff0b7230 */ /* 0x020fe20000004100 */
[----:B------:R-:W-:Y:S04]  /*2f60*/  BSSY B0, `(.L_x_83) ;  /* 0x000000d000007945 */ /* 0x000fe80003800000 */
[----:B------:R-:W-:-:S04]  /*2f70*/  FMUL R11, R11, R14 ;  /* 0x0000000e0b0b7220 */ /* 0x000fc80000400000 */
[----:B------:R-:W-:-:S05]  /*2f80*/  FFMA R11, R84, R0, R11 ;  /* 0x00000000540b7223 */ /* 0x000fca000000000b */
[----:B------:R-:W-:-:S05]  /*2f90*/  F2FP.F16.F32.PACK_AB R11, RZ, R11 ;  /* 0x0000000bff0b723e */ /* 0x000fca00000000ff */
[----:B------:R1:W-:Y:S01]  /*2fa0*/  @P0 STG.E.U16 desc[UR12][R2.64+0x70], R11 ;  /* 0x0000700b02000986 */ /* 0x0003e2000c10150c */
[----:B------:R-:W-:-:S05]  /*2fb0*/  IADD3 R22, P0, R57, R20, RZ ;  /* 0x0000001439167210 */ /* 0x000fca0007f1e0ff */
[----:B------:R-:W-:Y:S01]  /*2fc0*/  IMAD.X R23, R17, 0x1, R21, P0 ;  /* 0x0000000111177824 */ /* 0x000fe200000e0615 */
[----:B------:R-:W-:-:S05]  /*2fd0*/  IADD3 R10, P0, R57, R2, RZ ;  /* 0x00000002390a7210 */ /* 0x000fca0007f1e0ff */
[----:B-1----:R-:W-:Y:S01]  /*2fe0*/  IMAD.X R11, R17, 0x1, R3, P0 ;  /* 0x00000001110b7824 */ /* 0x002fe200000e0603 */
[----:B------:R-:W-:-:S04]  /*2ff0*/  ISETP.GT.AND P0, PT, R15, 0x39, PT ;  /* 0x000000390f00780c */ /* 0x000fc80003f04270 */
[----:B------:R-:W-:-:S13]  /*3000*/  ISETP.GT.AND P5, PT, R16, RZ, P0 ;  /* 0x000000ff1000720c */ /* 0x000fda00007a4270 */
[----:B------:R-:W-:Y:S05]  /*3010*/  @!P5 BRA `(.L_x_84) ;  /* 0x000000000004d947 */ /* 0x000fea0003800000 */
[----:B------:R1:W5:Y:S02]  /*3020*/  LDG.E.LTC128B.U16 R56, desc[UR12][R4.64+0x72] ;  /* 0x0000720c04387981 */ /* 0x000364000c1e1520 */
.L_x_84:
[----:B------:R-:W-:Y:S05]  /*3030*/  BSYNC B0 ;  /* 0x0000000000007941 */ /* 0x000fea0003800000 */
.L_x_83:
[----:B01-345:R-:W-:Y:S01]  /*3040*/  HADD2.F32 R5, -RZ, R56.H0_H0 ;  /* 0x20000038ff057230 */ /* 0x03bfe20000004100 */
        /* <DEDUP_REMOVED lines=8> */
.L_x_86:
[----:B------:R-:W-:Y:S05]  /*30d0*/  BSYNC B0 ;  /* 0x0000000000007941 */ /* 0x000fea0003800000 */
.L_x_85:
[----:B-----5:R-:W-:Y:S01]  /*30e0*/  HADD2.F32 R3, -RZ, R56.H0_H0 ;  /* 0x20000038ff037230 */ /* 0x020fe20000004100 */
[----:B------:R-:W-:Y:S04]  /*30f0*/  BSSY B0, `(.L_x_87) ;  /* 0x0000008000007945 */ /* 0x000fe80003800000 */
[----:B------:R-:W-:-:S04]  /*3100*/  FMUL R3, R3, R14 ;  /* 0x0000000e03037220 */ /* 0x000fc80000400000 */
[----:B------:R-:W-:-:S05]  /*3110*/  FFMA R3, R86, R0, R3 ;  /* 0x0000000056037223 */ /* 0x000fca0000000003 */
[----:B------:R-:W-:-:S05]  /*3120*/  F2FP.F16.F32.PACK_AB R3, RZ, R3 ;  /* 0x00000003ff03723e */ /* 0x000fca00000000ff */
[----:B------:R1:W-:Y:S01]  /*3130*/  @P5 STG.E.U16 desc[UR12][R20.64+0x70], R3 ;  /* 0x0000700314005986 */ /* 0x0003e2000c10150c */
[----:B------:R-:W-:-:S13]  /*3140*/  ISETP.GT.AND P5, PT, R16, 0x8, P0 ;  /* 0x000000081000780c */ /* 0x000fda00007a4270 */
[----:B-1----:R-:W-:Y:S05]  /*3150*/  @!P5 BRA `(.L_x_88) ;  /* 0x000000000004d947 */ /* 0x002fea0003800000 */
[----:B------:R1:W5:Y:S02]  /*3160*/  LDG.E.LTC128B.U16 R56, desc[UR12][R12.64+0x72] ;  /* 0x0000720c0c387981 */ /* 0x000364000c1e1520 */
.L_x_88:
[----:B------:R-:W-:Y:S05]  /*3170*/  BSYNC B0 ;  /* 0x0000000000007941 */ /* 0x000fea0003800000 */
.L_x_87:
[----:B-----5:R-:W-:-:S05]  /*3180*/  HADD2.F32 R3, -RZ, R56.H0_H0 ;  /* 0x20000038ff037230 */ /* 0x020fca0000004100 */
[----:B------:R-:W-:-:S04]  /*3190*/  FMUL R2, R3, R14 ;  /* 0x0000000e03027220 */ /* 0x000fc80000400000 */
[----:B------:R-:W-:-:S05]  /*31a0*/  FFMA R2, R87, R0, R2 ;  /* 0x0000000057027223 */ /* 0x000fca0000000002 */
[----:B------:R-:W-:-:S05]  /*31b0*/  F2FP.F16.F32.PACK_AB R2, RZ, R2 ;  /* 0x00000002ff02723e */ /* 0x000fca00000000ff */
[----:B------:R3:W-:Y:S01]  /*31c0*/  @P5 STG.E.U16 desc[UR12][R20.64+0x72], R2 ;  /* 0x0000720214005986 */ /* 0x0007e2000c10150c */
[----:B------:R-:W-:-:S04]  /*31d0*/  ISETP.GT.AND P5, PT, R15, RZ, PT ;  /* 0x000000ff0f00720c */ /* 0x000fc80003fa4270 */
[----:B------:R-:W-:-:S13]  /*31e0*/  ISETP.GT.AND P5, PT, R16, 0x40, P5 ;  /* 0x000000401000780c */ /* 0x000fda0002fa4270 */
[----:B------:R-:W4:Y:S01]  /*31f0*/  @P5 LDG.E.LTC128B.U16 R56, desc[UR12][R6.64] ;  /* 0x0000000c06385981 */ /* 0x000f22000c1e1520 */
[----:B------:R-:W-:Y:S01]  /*3200*/  BSSY B0, `(.L_x_89) ;  /* 0x000000a000007945 */ /* 0x000fe20003800000 */
[----:B----4-:R-:W-:-:S05]  /*3210*/  HADD2.F32 R3, -RZ, R56.H0_H0 ;  /* 0x20000038ff037230 */ /* 0x010fca0000004100 */
[----:B------:R-:W-:-:S04]  /*3220*/  FMUL R3, R3, R14 ;  /* 0x0000000e03037220 */ /* 0x000fc80000400000 */
[----:B------:R-:W-:-:S05]  /*3230*/  FFMA R3, R24, R0, R3 ;  /* 0x0000000018037223 */ /* 0x000fca0000000003 */
[----:B------:R-:W-:-:S05]  /*3240*/  F2FP.F16.F32.PACK_AB R3, RZ, R3 ;  /* 0x00000003ff03723e */ /* 0x000fca00000000ff */
[----:B------:R3:W-:Y:S01]  /*3250*/  @P5 STG.E.U16 desc[UR12][R10.64], R3 ;  /* 0x000000030a005986 */ /* 0x0007e2000c10150c */
[----:B------:R-:W-:-:S04]  /*3260*/  ISETP.GT.AND P5, PT, R15, 0x1, PT ;  /* 0x000000010f00780c */ /* 0x000fc80003fa4270 */
[----:B------:R-:W-:-:S13]  /*3270*/  ISETP.GT.AND P5, PT, R16, 0x40, P5 ;  /* 0x000000401000780c */ /* 0x000fda0002fa4270 */
[----:B---3--:R-:W-:Y:S05]  /*3280*/  @!P5 BRA `(.L_x_90) ;  /* 0x000000000004d947 */ /* 0x008fea0003800000 */
[----:B------:R3:W5:Y:S02]  /*3290*/  LDG.E.LTC128B.U16 R56, desc[UR12][R6.64+0x2] ;  /* 0x0000020c06387981 */ /* 0x000764000c1e1520 */
.L_x_90:
[----:B------:R-:W-:Y:S05]  /*32a0*/  BSYNC B0 ;  /* 0x0000000000007941 */ /* 0x000fea0003800000 */
.L_x_89:
[----:B-----5:R-:W-:Y:S01]  /*32b0*/  HADD2.F32 R3, -RZ, R56.H0_H0 ;  /* 0x20000038ff037230 */ /* 0x020fe20000004100 */
[----:B------:R-:W-:Y:S04]  /*32c0*/  BSSY B0, `(.L_x_91) ;  /* 0x000000c000007945 */ /* 0x000fe80003800000 */
[----:B------:R-:W-:Y:S01]  /*32d0*/  FMUL R2, R3, R14 ;  /* 0x0000000e03027220 */ /* 0x000fe20000400000 */
[----:B------:R-:W-:-:S03]  /*32e0*/  @P5 IMAD.MOV.U32 R3, RZ, RZ, R11 ;  /* 0x000000ffff035224 */ /* 0x000fc600078e000b */
[----:B------:R-:W-:-:S05]  /*32f0*/  FFMA R2, R25, R0, R2 ;  /* 0x0000000019027223 */ /* 0x000fca0000000002 */
[----:B------:R-:W-:-:S04]  /*3300*/  F2FP.F16.F32.PACK_AB R2, RZ, R2 ;  /* 0x00000002ff02723e */ /* 0x000fc800000000ff */
[----:B------:R-:W-:Y:S01]  /*3310*/  PRMT R4, R2, 0x7610, R4 ;  /* 0x0000761002047816 */ /* 0x000fe20000000004 */
[----:B------:R-:W-:-:S05]  /*3320*/  @P5 IMAD.MOV.U32 R2, RZ, RZ, R10 ;  /* 0x000000ffff025224 */ /* 0x000fca00078e000a */
[----:B------:R4:W-:Y:S01]  /*3330*/  @P5 STG.E.U16 desc[UR12][R2.64+0x2], R4 ;  /* 0x0000020402005986 */ /* 0x0009e2000c10150c */
[----:B------:R-:W-:-:S04]  /*3340*/  ISETP.GT.AND P5, PT, R15, RZ, PT ;  /* 0x000000ff0f00720c */ /* 0x000fc80003fa4270 */
[----:B------:R-:W-:-:S13]  /*3350*/  ISETP.GT.AND P5, PT, R16, 0x48, P5 ;  /* 0x000000481000780c */ /* 0x000fda0002fa4270 */
[----:B----4-:R-:W-:Y:S05]  /*3360*/  @!P5 BRA `(.L_x_92) ;  /* 0x000000000004d947 */ /* 0x010fea0003800000 */
[----:B------:R4:W5:Y:S02]  /*3370*/  LDG.E.LTC128B.U16 R56, desc[UR12][R8.64] ;  /* 0x0000000c08387981 */ /* 0x000964000c1e1520 */
.L_x_92:
[----:B------:R-:W-:Y:S05]  /*3380*/  BSYNC B0 ;  /* 0x0000000000007941 */ /* 0x000fea0003800000 */
.L_x_91:
[----:B-----5:R-:W-:Y:S01]  /*3390*/  HADD2.F32 R3, -RZ, R56.H0_H0 ;  /* 0x20000038ff037230 */ /* 0x020fe20000004100 */
[----:B------:R-:W-:Y:S04]  /*33a0*/  BSSY B0, `(.L_x_93) ;  /* 0x0000009000007945 */ /* 0x000fe80003800000 */
[----:B------:R-:W-:-:S04]  /*33b0*/  FMUL R3, R3, R14 ;  /* 0x0000000e03037220 */ /* 0x000fc80000400000 */
[----:B------:R-:W-:-:S05]  /*33c0*/  FFMA R3, R26, R0, R3 ;  /* 0x000000001a037223 */ /* 0x000fca0000000003 */
[----:B------:R-:W-:-:S05]  /*33d0*/  F2FP.F16.F32.PACK_AB R3, RZ, R3 ;  /* 0x00000003ff03723e */ /* 0x000fca00000000ff */
[----:B------:R0:W-:Y:S01]  /*33e0*/  @P5 STG.E.U16 desc[UR12][R22.64], R3 ;  /* 0x0000000316005986 */ /* 0x0001e2000c10150c */
[----:B------:R-:W-:-:S04]  /*33f0*/  ISETP.GT.AND P5, PT, R15, 0x1, PT ;  /* 0x000000010f00780c */ /* 0x000fc80003fa4270 */
[----:B------:R-:W-:-:S13]  /*3400*/  ISETP.GT.AND P5, PT, R16, 0x48, P5 ;  /* 0x000000481000780c */ /* 0x000fda0002fa4270 */
[----:B0-----:R-:W-:Y:S05]  /*3410*/  @!P5 BRA `(.L_x_94) ;  /* 0x000000000004d947 */ /* 0x001fea0003800000 */
[----:B------:R0:W5:Y:S02]  /*3420*/  LDG.E.LTC128B.U16 R56, desc[UR12][R8.64+0x2] ;  /* 0x0000020c08387981 */ /* 0x000164000c1e1520 */
.L_x_94:
[----:B------:R-:W-:Y:S05]  /*3430*/  BSYNC B0 ;  /* 0x0000000000007941 */ /* 0x000fea0003800000 */
.L_x_93:
        /* <DEDUP_REMOVED lines=10> */
.L_x_96:
[----:B------:R-:W-:Y:S05]  /*34e0*/  BSYNC B0 ;  /* 0x0000000000007941 */ /* 0x000fea0003800000 */
.L_x_95:
[----:B-----5:R-:W-:Y:S01]  /*34f0*/  HADD2.F32 R3, -RZ, R56.H0_H0 ;  /* 0x20000038ff037230 */ /* 0x020fe20000004100 */
[----:B------:R-:W-:Y:S01]  /*3500*/  BSSY B0, `(.L_x_97) ;  /* 0x000000c000007945 */ /* 0x000fe20003800000 */
[----:B------:R-:W-:-:S03]  /*3510*/  @P5 IMAD.MOV.U32 R2, RZ, RZ, R10 ;  /* 0x000000ffff025224 */ /* 0x000fc600078e000a */
[----:B------:R-:W-:-:S04]  /*3520*/  FMUL R3, R3, R14 ;  /* 0x0000000e03037220 */ /* 0x000fc80000400000 */
[----:B------:R-:W-:-:S05]  /*3530*/  FFMA R3, R28, R0, R3 ;  /* 0x000000001c037223 */ /* 0x000fca0000000003 */
[----:B------:R-:W-:-:S04]  /*3540*/  F2FP.F16.F32.PACK_AB R3, RZ, R3 ;  /* 0x00000003ff03723e */ /* 0x000fc800000000ff */
[----:B------:R-:W-:Y:S01]  /*3550*/  PRMT R4, R3, 0x7610, R4 ;  /* 0x0000761003047816 */ /* 0x000fe20000000004 */
[----:B------:R-:W-:-:S05]  /*3560*/  @P5 IMAD.MOV.U32 R3, RZ, RZ, R11 ;  /* 0x000000ffff035224 */ /* 0x000fca00078e000b */
[----:B------:R0:W-:Y:S01]  /*3570*/  @P5 STG.E.U16 desc[UR12][R2.64+0x10], R4 ;  /* 0x0000100402005986 */ /* 0x0001e2000c10150c */
[----:B------:R-:W-:-:S04]  /*3580*/  ISETP.GT.AND P5, PT, R15, 0x9, PT ;  /* 0x000000090f00780c */ /* 0x000fc80003fa4270 */
[----:B------:R-:W-:-:S13]  /*3590*/  ISETP.GT.AND P5, PT, R16, 0x40, P5 ;  /* 0x000000401000780c */ /* 0x000fda0002fa4270 */
[----:B0-----:R-:W-:Y:S05]  /*35a0*/  @!P5 BRA `(.L_x_98) ;  /* 0x000000000004d947 */ /* 0x001fea0003800000 */
[----:B------:R0:W5:Y:S02]  /*35b0*/  LDG.E.LTC128B.U16 R56, desc[UR12][R6.64+0x12] ;  /* 0x0000120c06387981 */ /* 0x000164000c1e1520 */
.L_x_98:
[----:B------:R-:W-:Y:S05]  /*35c0*/  BSYNC B0 ;  /* 0x0000000000007941 */ /* 0x000fea0003800000 */
.L_x_97:
        /* <DEDUP_REMOVED lines=13> */
.L_x_100:
[----:B------:R-:W-:Y:S05]  /*36a0*/  BSYNC B0 ;  /* 0x0000000000007941 */ /* 0x000fea0003800000 */
.L_x_99:
        /* <DEDUP_REMOVED lines=10> */
.L_x_102:
[----:B------:R-:W-:Y:S05]  /*3750*/  BSYNC B0 ;  /* 0x0000000000007941 */ /* 0x000fea0003800000 */
.L_x_101:
        /* <DEDUP_REMOVED lines=13> */
.L_x_104:
[----:B------:R-:W-:Y:S05]  /*3830*/  BSYNC B0 ;  /* 0x0000000000007941 */ /* 0x000fea0003800000 */
.L_x_103:
        /* <DEDUP_REMOVED lines=13> */
.L_x_106:
[----:B------:R-:W-:Y:S05]  /*3910*/  BSYNC B0 ;  /* 0x0000000000007941 */ /* 0x000fea0003800000 */
.L_x_105:
        /* <DEDUP_REMOVED lines=13> */
.L_x_108:
[----:B------:R-:W-:Y:S05]  /*39f0*/  BSYNC B0 ;  /* 0x0000000000007941 */ /* 0x000fea0003800000 */
.L_x_107:
        /* <DEDUP_REMOVED lines=13> */
.L_x_110:
[----:B------:R-:W-:Y:S05]  /*3ad0*/  BSYNC B0 ;  /* 0x0000000000007941 */ /* 0x000fea0003800000 */
.L_x_109:
        /* <DEDUP_REMOVED lines=13> */
.L_x_112:
[----:B------:R-:W-:Y:S05]  /*3bb0*/  BSYNC B0 ;  /* 0x0000000000007941 */ /* 0x000fea0003800000 */
.L_x_111:
        /* <DEDUP_REMOVED lines=13> */
.L_x_114:
[----:B------:R-:W-:Y:S05]  /*3c90*/  BSYNC B0 ;  /* 0x0000000000007941 */ /* 0x000fea0003800000 */
.L_x_113:
        /* <DEDUP_REMOVED lines=13> */
.L_x_116:
[----:B------:R-:W-:Y:S05]  /*3d70*/  BSYNC B0 ;  /* 0x0000000000007941 */ /* 0x000fea0003800000 */
.L_x_115:
        /* <DEDUP_REMOVED lines=13> */
.L_x_118:
[----:B------:R-:W-:Y:S05]  /*3e50*/  BSYNC B0 ;  /* 0x0000000000007941 */ /* 0x000fea0003800000 */
.L_x_117:
        /* <DEDUP_REMOVED lines=13> */
.L_x_120:
[----:B------:R-:W-:Y:S05]  /*3f30*/  BSYNC B0 ;  /* 0x0000000000007941 */ /* 0x000fea0003800000 */
.L_x_119:
        /* <DEDUP_REMOVED lines=13> */
.L_x_122:
[----:B------:R-:W-:Y:S05]  /*4010*/  BSYNC B0 ;  /* 0x0000000000007941 */ /* 0x000fea0003800000 */
.L_x_121:
        /* <DEDUP_REMOVED lines=13> */
.L_x_124:
[----:B------:R-:W-:Y:S05]  /*40f0*/  BSYNC B0 ;  /* 0x0000000000007941 */ /* 0x000fea0003800000 */
.L_x_123:
        /* <DEDUP_REMOVED lines=13> */
.L_x_126:
[----:B------:R-:W-:Y:S05]  /*41d0*/  BSYNC B0 ;  /* 0x0000000000007941 */ /* 0x000fea0003800000 */
.L_x_125:
        /* <DEDUP_REMOVED lines=9> */
[----:B------:R-:W-:-:S13]  /*4270*/  ISETP.GT.AND P5, PT, R16, 0x40, P6 ;  /* 0x000000401000780c */ /* 0x000fda00037a4270 */
[----:B0-----:R-:W-:Y:S05]  /*4280*/  @!P5 BRA `(.L_x_128) ;  /* 0x000000000004d947 */ /* 0x001fea0003800000 */
[----:B------:R0:W5:Y:S02]  /*4290*/  LDG.E.LTC128B.U16 R56, desc[UR12][R6.64+0x50] ;  /* 0x0000500c06387981 */ /* 0x000164000c1e1520 */
.L_x_128:
[----:B------:R-:W-:Y:S05]  /*42a0*/  BSYNC B0 ;  /* 0x0000000000007941 */ /* 0x000fea0003800000 */
.L_x_127:
        /* <DEDUP_REMOVED lines=12> */
.L_x_130:
[----:B------:R-:W-:Y:S05]  /*4370*/  BSYNC B0 ;  /* 0x0000000000007941 */ /* 0x000fea0003800000 */
.L_x_129:
[----:B-----5:R-:W-:Y:S01]  /*4380*/  HADD2.F32 R3, -RZ, R56.H0_H0 ;  /* 0x20000038ff037230 */ /* 0x020fe20000004100 */
[----:B------:R-:W-:Y:S01]  /*4390*/  ISETP.GT.AND P6, PT, R16, 0x48, P6 ;  /* 0x000000481000780c */ /* 0x000fe200037c4270 */
[----:B------:R-:W-:Y:S03]  /*43a0*/  BSSY B0, `(.L_x_131) ;  /* 0x000000a000007945 */ /* 0x000fe60003800000 */
[----:B------:R-:W-:Y:S01]  /*43b0*/  FMUL R2, R3, R14 ;  /* 0x0000000e03027220 */ /* 0x000fe20000400000 */
[----:B------:R-:W-:-:S03]  /*43c0*/  @P5 IMAD.MOV.U32 R3, RZ, RZ, R11 ;  /* 0x000000ffff035224 */ /* 0x000fc600078e000b */
[----:B------:R-:W-:-:S05]  /*43d0*/  FFMA R2, R45, R0, R2 ;  /* 0x000000002d027223 */ /* 0x000fca0000000002 */
[----:B------:R-:W-:-:S04]  /*43e0*/  F2FP.F16.F32.PACK_AB R2, RZ, R2 ;  /* 0x00000002ff02723e */ /* 0x000fc800000000ff */
[----:B------:R-:W-:Y:S01]  /*43f0*/  PRMT R4, R2, 0x7610, R4 ;  /* 0x0000761002047816 */ /* 0x000fe20000000004 */
[----:B------:R-:W-:-:S05]  /*4400*/  @P5 IMAD.MOV.U32 R2, RZ, RZ, R10 ;  /* 0x000000ffff025224 */ /* 0x000fca00078e000a */
[----:B------:R0:W-:Y:S01]  /*4410*/  @P5 STG.E.U16 desc[UR12][R2.64+0x52], R4 ;  /* 0x0000520402005986 */ /* 0x0001e2000c10150c */
[----:B------:R-:W-:Y:S05]  /*4420*/  @!P6 BRA `(.L_x_132) ;  /* 0x000000000004e947 */ /* 0x000fea0003800000 */
[----:B------:R0:W5:Y:S02]  /*4430*/  LDG.E.LTC128B.U16 R56, desc[UR12][R8.64+0x50] ;  /* 0x0000500c08387981 */ /* 0x000164000c1e1520 */
.L_x_132:
[----:B------:R-:W-:Y:S05]  /*4440*/  BSYNC B0 ;  /* 0x0000000000007941 */ /* 0x000fea0003800000 */
.L_x_131:
[----:B0----5:R-:W-:Y:S01]  /*4450*/  HADD2.F32 R3, -RZ, R56.H0_H0 ;  /* 0x20000038ff037230 */ /* 0x021fe20000004100 */
[----:B------:R-:W-:Y:S01]  /*4460*/  ISETP.GT.AND P4, PT, R16, 0x48, P4 ;  /* 0x000000481000780c */ /* 0x000fe20002784270 */
[----:B------:R-:W-:Y:S01]  /*4470*/  @P6 IMAD.MOV.U32 R2, RZ, RZ, R18 ;  /* 0x000000ffff026224 */ /* 0x000fe200078e0012 */
[----:B------:R-:W-:Y:S02]  /*4480*/  BSSY B0, `(.L_x_133) ;  /* 0x0000009000007945 */ /* 0x000fe40003800000 */
[----:B------:R-:W-:-:S04]  /*4490*/  FMUL R3, R3, R14 ;  /* 0x0000000e03037220 */ /* 0x000fc80000400000 */
[----:B------:R-:W-:-:S05]  /*44a0*/  FFMA R3, R46, R0, R3 ;  /* 0x000000002e037223 */ /* 0x000fca0000000003 */
[----:B------:R-:W-:-:S04]  /*44b0*/  F2FP.F16.F32.PACK_AB R3, RZ, R3 ;  /* 0x00000003ff03723e */ /* 0x000fc800000000ff */
[----:B------:R-:W-:Y:S01]  /*44c0*/  PRMT R4, R3, 0x7610, R4 ;  /* 0x0000761003047816 */ /* 0x000fe20000000004 */
[----:B------:R-:W-:-:S05]  /*44d0*/  @P6 IMAD.MOV.U32 R3, RZ, RZ, R19 ;  /* 0x000000ffff036224 */ /* 0x000fca00078e0013 */
[----:B------:R0:W-:Y:S01]  /*44e0*/  @P6 STG.E.U16 desc[UR12][R2.64+0x50], R4 ;  /* 0x0000500402006986 */ /* 0x0001e2000c10150c */
[----:B------:R-:W-:Y:S05]  /*44f0*/  @!P4 BRA `(.L_x_134) ;  /* 0x000000000004c947 */ /* 0x000fea0003800000 */
[----:B------:R0:W5:Y:S02]  /*4500*/  LDG.E.LTC128B.U16 R56, desc[UR12][R8.64+0x52] ;  /* 0x0000520c08387981 */ /* 0x000164000c1e1520 */
.L_x_134:
[----:B------:R-:W-:Y:S05]  /*4510*/  BSYNC B0 ;  /* 0x0000000000007941 */ /* 0x000fea0003800000 */
.L_x_133:
[----:B0----5:R-:W-:Y:S01]  /*4520*/  HADD2.F32 R3, -RZ, R56.H0_H0 ;  /* 0x20000038ff037230 */ /* 0x021fe20000004100 */
        /* <DEDUP_REMOVED lines=11> */
.L_x_136:
[----:B------:R-:W-:Y:S05]  /*45e0*/  BSYNC B0 ;  /* 0x0000000000007941 */ /* 0x000fea0003800000 */
.L_x_135:
        /* <DEDUP_REMOVED lines=12> */
.L_x_138:
[----:B------:R-:W-:Y:S05]  /*46b0*/  BSYNC B0 ;  /* 0x0000000000007941 */ /* 0x000fea0003800000 */
.L_x_137:
        /* <DEDUP_REMOVED lines=12> */
.L_x_140:
[----:B------:R-:W-:Y:S05]  /*4780*/  BSYNC B0 ;  /* 0x0000000000007941 */ /* 0x000fea0003800000 */
.L_x_139:
        /* <DEDUP_REMOVED lines=12> */
.L_x_142:
[----:B------:R-:W-:Y:S05]  /*4850*/  BSYNC B0 ;  /* 0x0000000000007941 */ /* 0x000fea0003800000 */
.L_x_141:
        /* <DEDUP_REMOVED lines=12> */
.L_x_144:
[----:B------:R-:W-:Y:S05]  /*4920*/  BSYNC B0 ;  /* 0x0000000000007941 */ /* 0x000fea0003800000 */
.L_x_143:
        /* <DEDUP_REMOVED lines=12> */
.L_x_146:
[----:B------:R-:W-:Y:S05]  /*49f0*/  BSYNC B0 ;  /* 0x0000000000007941 */ /* 0x000fea0003800000 */
.L_x_145:
        /* <DEDUP_REMOVED lines=9> */
.L_x_148:
[----:B------:R-:W-:Y:S05]  /*4a90*/  BSYNC B0 ;  /* 0x0000000000007941 */ /* 0x000fea0003800000 */
.L_x_147:
[----:B-----5:R-:W-:Y:S01]  /*4aa0*/  HADD2.F32 R3, -RZ, R56.H0_H0 ;  /* 0x20000038ff037230 */ /* 0x020fe20000004100 */
[----:B------:R-:W-:Y:S01]  /*4ab0*/  ISETP.GT.AND P0, PT, R16, 0x48, P0 ;  /* 0x000000481000780c */ /* 0x000fe20000704270 */
[----:B0-----:R-:W-:Y:S01]  /*4ac0*/  @P1 IMAD.MOV.U32 R2, RZ, RZ, R18 ;  /* 0x000000ffff021224 */ /* 0x001fe200078e0012 */
        /* <DEDUP_REMOVED lines=9> */
.L_x_150:
[----:B------:R-:W-:Y:S05]  /*4b60*/  BSYNC B0 ;  /* 0x0000000000007941 */ /* 0x000fea0003800000 */
.L_x_149:
[----:B0----5:R-:W-:-:S05]  /*4b70*/  HADD2.F32 R3, -RZ, R56.H0_H0 ;  /* 0x20000038ff037230 */ /* 0x021fca0000004100 */
[----:B------:R-:W-:-:S04]  /*4b80*/  FMUL R14, R3, R14 ;  /* 0x0000000e030e7220 */ /* 0x000fc80000400000 */
[----:B------:R-:W-:Y:S01]  /*4b90*/  FFMA R14, R55, R0, R14 ;  /* 0x00000000370e7223 */ /* 0x000fe2000000000e */
[----:B------:R-:W-:Y:S06]  /*4ba0*/  @!P0 EXIT ;  /* 0x000000000000894d */ /* 0x000fec0003800000 */
[----:B------:R-:W-:-:S05]  /*4bb0*/  F2FP.F16.F32.PACK_AB R14, RZ, R14 ;  /* 0x0000000eff0e723e */ /* 0x000fca00000000ff */
[----:B------:R-:W-:Y:S01]  /*4bc0*/  STG.E.U16 desc[UR12][R18.64+0x72], R14 ;  /* 0x0000720e12007986 */ /* 0x000fe2000c10150c */
[----:B------:R-:W-:Y:S05]  /*4bd0*/  EXIT ;  /* 0x000000000000794d */ /* 0x000fea0003800000 */
.L_x_28:
[----:B------:R-:W-:Y:S01]  /*4be0*/  ULDC.64 UR4, c[0x0][0x5c8] ;  /* 0x0001720000047ab9 */ /* 0x000fe20000000a00 */
[-C--:B------:R-:W-:Y:S01]  /*4bf0*/  FMUL R56, R56, R0.reuse ;  /* 0x0000000038387220 */ /* 0x080fe20000400000 */
[----:B------:R-:W-:Y:S01]  /*4c00*/  LEA R2, P1, R10, UR4, 0x1 ;  /* 0x000000040a027c11 */ /* 0x000fe2000f8208ff */
[----:B------:R-:W-:Y:S01]  /*4c10*/  IMAD.SHL.U32 R7, R20, 0x2, RZ ;  /* 0x0000000214077824 */ /* 0x000fe200078e00ff */
[----:B------:R-:W-:Y:S01]  /*4c20*/  ISETP.GT.AND P6, PT, R15, 0x1, PT ;  /* 0x000000010f00780c */ /* 0x000fe20003fc4270 */
[----:B------:R-:W-:Y:S01]  /*4c30*/  FMUL R57, R57, R0 ;  /* 0x0000000039397220 */ /* 0x000fe20000400000 */
[----:B------:R-:W-:Y:S01]  /*4c40*/  F2FP.F16.F32.PACK_AB R56, RZ, R56 ;  /* 0x00000038ff38723e */ /* 0x000fe200000000ff */
[-C--:B------:R-:W-:Y:S01]  /*4c50*/  FMUL R58, R58, R0.reuse ;  /* 0x000000003a3a7220 */ /* 0x080fe20000400000 */
[----:B------:R-:W-:Y:S01]  /*4c60*/  LEA.HI.X R3, R10, UR5, R13, 0x1, P1 ;  /* 0x000000050a037c11 */ /* 0x000fe200088f0c0d */
[-C--:B------:R-:W-:Y:S01]  /*4c70*/  FMUL R59, R59, R0.reuse ;  /* 0x000000003b3b7220 */ /* 0x080fe20000400000 */
[----:B------:R-:W-:Y:S01]  /*4c80*/  ISETP.GT.AND P2, PT, R15, RZ, PT ;  /* 0x000000ff0f00720c */ /* 0x000fe20003f44270 */
[-C--:B------:R-:W-:Y:S01]  /*4c90*/  FMUL R60, R60, R0.reuse ;  /* 0x000000003c3c7220 */ /* 0x080fe20000400000 */
[C---:B------:R-:W-:Y:S01]  /*4ca0*/  ISETP.GT.AND P1, PT, R16.reuse, RZ, P6 ;  /* 0x000000ff1000720c */ /* 0x040fe20003724270 */
[----:B------:R-:W-:Y:S01]  /*4cb0*/  @P0 STG.E.U16 desc[UR12][R2.64], R56 ;  /* 0x0000003802000986 */ /* 0x000fe2000c10150c */
[----:B------:R-:W-:Y:S01]  /*4cc0*/  ISETP.GT.AND P0, PT, R16, 0x8, P2 ;  /* 0x000000081000780c */ /* 0x000fe20001704270 */
[-C--:B------:R-:W-:Y:S01]  /*4cd0*/  FMUL R61, R61, R0.reuse ;  /* 0x000000003d3d7220 */ /* 0x080fe20000400000 */
[----:B------:R-:W-:Y:S01]  /*4ce0*/  SHF.L.U64.HI R19, R20, 0x1, R19 ;  /* 0x0000000114137819 */ /* 0x000fe20000010213 */
[----:B------:R-:W-:Y:S01]  /*4cf0*/  FMUL R62, R62, R0 ;  /* 0x000000003e3e7220 */ /* 0x000fe20000400000 */
[----:B------:R-:W-:Y:S01]  /*4d00*/  IADD3 R4, P3, R7, R2, RZ ;  /* 0x0000000207047210 */ /* 0x000fe20007f7e0ff */
[-C--:B------:R-:W-:Y:S01]  /*4d10*/  FMUL R63, R63, R0.reuse ;  /* 0x000000003f3f7220 */ /* 0x080fe20000400000 */
[----:B------:R-:W-:Y:S01]  /*4d20*/  F2FP.F16.F32.PACK_AB R57, RZ, R57 ;  /* 0x00000039ff39723e */ /* 0x000fe200000000ff */
[----:B------:R-:W-:Y:S01]  /*4d30*/  FMUL R64, R64, R0 ;  /* 0x0000000040407220 */ /* 0x000fe20000400000 */
[----:B------:R-:W-:Y:S01]  /*4d40*/  F2FP.F16.F32.PACK_AB R58, RZ, R58 ;  /* 0x0000003aff3a723e */ /* 0x000fe200000000ff */
[----:B------:R-:W-:Y:S01]  /*4d50*/  IMAD.X R5, R19, 0x1, R3, P3 ;  /* 0x0000000113057824 */ /* 0x000fe200018e0603 */
[C---:B------:R-:W-:Y:S01]  /*4d60*/  ISETP.GT.AND P5, PT, R15.reuse, 0x8, PT ;  /* 0x000000080f00780c */ /* 0x040fe20003fa4270 */
[----:B------:R-:W-:Y:S01]  /*4d70*/  @P1 STG.E.U16 desc[UR12][R2.64+0x2], R57 ;  /* 0x0000023902001986 */ /* 0x000fe2000c10150c */
[----:B------:R-:W-:Y:S01]  /*4d80*/  ISETP.GT.AND P4, PT, R15, 0x9, PT ;  /* 0x000000090f00780c */ /* 0x000fe20003f84270 */
[-C--:B------:R-:W-:Y:S01]  /*4d90*/  FMUL R65, R65, R0.reuse ;  /* 0x0000000041417220 */ /* 0x080fe20000400000 */
[C---:B------:R-:W-:Y:S01]  /*4da0*/  ISETP.GT.AND P2, PT, R16.reuse, 0x8, P6 ;  /* 0x000000081000780c */ /* 0x040fe20003744270 */
[----:B------:R-:W-:Y:S01]  /*4db0*/  @P0 STG.E.U16 desc[UR12][R4.64], R58 ;  /* 0x0000003a04000986 */ /* 0x000fe2000c10150c */
[----:B------:R-:W-:Y:S01]  /*4dc0*/  ISETP.GT.AND P0, PT, R16, RZ, P5 ;  /* 0x000000ff1000720c */ /* 0x000fe20002f04270 */
[-C--:B------:R-:W-:Y:S01]  /*4dd0*/  FMUL R66, R66, R0.reuse ;  /* 0x0000000042427220 */ /* 0x080fe20000400000 */
[----:B------:R-:W-:Y:S01]  /*4de0*/  ISETP.GT.AND P1, PT, R16, RZ, P4 ;  /* 0x000000ff1000720c */ /* 0x000fe20002724270 */
[-C--:B------:R-:W-:Y:S01]  /*4df0*/  FMUL R67, R67, R0.reuse ;  /* 0x0000000043437220 */ /* 0x080fe20000400000 */
[----:B------:R-:W-:Y:S01]  /*4e00*/  F2FP.F16.F32.PACK_AB R59, RZ, R59 ;  /* 0x0000003bff3b723e */ /* 0x000fe200000000ff */
[----:B------:R-:W-:Y:S01]  /*4e10*/  FMUL R68, R68, R0 ;  /* 0x0000000044447220 */ /* 0x000fe20000400000 */
[----:B------:R-:W-:Y:S01]  /*4e20*/  F2FP.F16.F32.PACK_AB R60, RZ, R60 ;  /* 0x0000003cff3c723e */ /* 0x000fe200000000ff */
[-C--:B------:R-:W-:Y:S01]  /*4e30*/  FMUL R69, R69, R0.reuse ;  /* 0x0000000045457220 */ /* 0x080fe20000400000 */
[----:B------:R-:W-:Y:S01]  /*4e40*/  F2FP.F16.F32.PACK_AB R61, RZ, R61 ;  /* 0x0000003dff3d723e */ /* 0x000fe200000000ff */
[-C--:B------:R-:W-:Y:S01]  /*4e50*/  FMUL R70, R70, R0.reuse ;  /* 0x0000000046467220 */ /* 0x080fe20000400000 */
[C---:B------:R-:W-:Y:S01]  /*4e60*/  SHF.L.U64.HI R9, R17.reuse, 0x1, R18 ;  /* 0x0000000111097819 */ /* 0x040fe20000010212 */
[----:B------:R-:W-:Y:S01]  /*4e70*/  IMAD.SHL.U32 R17, R17, 0x2, RZ ;  /* 0x0000000211117824 */ /* 0x000fe200078e00ff */
[----:B------:R-:W-:Y:S01]  /*4e80*/  @P2 STG.E.U16 desc[UR12][R4.64+0x2], R59 ;  /* 0x0000023b04002986 */ /* 0x000fe2000c10150c */
[----:B------:R-:W-:Y:S01]  /*4e90*/  ISETP.GT.AND P2, PT, R16, 0x8, P5 ;  /* 0x000000081000780c */ /* 0x000fe20002f44270 */
[----:B------:R-:W-:Y:S01]  /*4ea0*/  FMUL R71, R71, R0 ;  /* 0x0000000047477220 */ /* 0x000fe20000400000 */
[----:B------:R-:W-:Y:S01]  /*4eb0*/  ISETP.GT.AND P3, PT, R15, 0x10, PT ;  /* 0x000000100f00780c */ /* 0x000fe20003f64270 */
[----:B------:R-:W-:Y:S01]  /*4ec0*/  @P0 STG.E.U16 desc[UR12][R2.64+0x10], R60 ;  /* 0x0000103c02000986 */ /* 0x000fe2000c10150c */
[----:B------:R-:W-:Y:S01]  /*4ed0*/  F2FP.F16.F32.PACK_AB R62, RZ, R62 ;  /* 0x0000003eff3e723e */ /* 0x000fe200000000ff */
[----:B------:R-:W-:Y:S01]  /*4ee0*/  FMUL R72, R72, R0 ;  /* 0x0000000048487220 */ /* 0x000fe20000400000 */
[----:B------:R-:W-:Y:S01]  /*4ef0*/  F2FP.F16.F32.PACK_AB R63, RZ, R63 ;  /* 0x0000003fff3f723e */ /* 0x000fe200000000ff */
[----:B------:R-:W-:Y:S01]  /*4f00*/  @P1 STG.E.U16 desc[UR12][R2.64+0x12], R61 ;  /* 0x0000123d02001986 */ /* 0x000fe2000c10150c */
[----:B------:R-:W-:Y:S01]  /*4f10*/  IADD3 R6, P0, P1, R17, R2, R7 ;  /* 0x0000000211067210 */ /* 0x000fe2000791e007 */
[----:B------:R-:W-:Y:S01]  /*4f20*/  FMUL R73, R73, R0 ;  /* 0x0000000049497220 */ /* 0x000fe20000400000 */
[----:B------:R-:W-:Y:S01]  /*4f30*/  F2FP.F16.F32.PACK_AB R64, RZ, R64 ;  /* 0x00000040ff40723e */ /* 0x000fe200000000ff */
[-C--:B------:R-:W-:Y:S01]  /*4f40*/  FMUL R74, R74, R0.reuse ;  /* 0x000000004a4a7220 */ /* 0x080fe20000400000 */
[----:B------:R-:W-:Y:S01]  /*4f50*/  IADD3.X R7, R9, R3, R19, P0, P1 ;  /* 0x0000000309077210 */ /* 0x000fe200007e2413 */
[----:B------:R-:W-:Y:S01]  /*4f60*/  @P2 STG.E.U16 desc[UR12][R4.64+0x10], R62 ;  /* 0x0000103e04002986 */ /* 0x000fe2000c10150c */
[C---:B------:R-:W-:Y:S01]  /*4f70*/  ISETP.GT.AND P1, PT, R16.reuse, 0x8, P4 ;  /* 0x000000081000780c */ /* 0x040fe20002724270 */
[-C--:B------:R-:W-:Y:S01]  /*4f80*/  FMUL R75, R75, R0.reuse ;  /* 0x000000004b4b7220 */ /* 0x080fe20000400000 */
[----:B------:R-:W-:Y:S01]  /*4f90*/  ISETP.GT.AND P0, PT, R16, RZ, P3 ;  /* 0x000000ff1000720c */ /* 0x000fe20001f04270 */
[-C--:B------:R-:W-:Y:S01]  /*4fa0*/  FMUL R76, R76, R0.reuse ;  /* 0x000000004c4c7220 */ /* 0x080fe20000400000 */
[----:B------:R-:W-:Y:S01]  /*4fb0*/  ISETP.GT.AND P2, PT, R15, 0x11, PT ;  /* 0x000000110f00780c */ /* 0x000fe20003f44270 */
[-C--:B------:R-:W-:Y:S01]  /*4fc0*/  FMUL R77, R77, R0.reuse ;  /* 0x000000004d4d7220 */ /* 0x080fe20000400000 */
[----:B------:R-:W-:Y:S01]  /*4fd0*/  F2FP.F16.F32.PACK_AB R65, RZ, R65 ;  /* 0x00000041ff41723e */ /* 0x000fe200000000ff */
[----:B------:R-:W-:Y:S01]  /*4fe0*/  FMUL R78, R78, R0 ;  /* 0x000000004e4e7220 */ /* 0x000fe20000400000 */
[----:B------:R-:W-:Y:S01]  /*4ff0*/  F2FP.F16.F32.PACK_AB R66, RZ, R66 ;  /* 0x00000042ff42723e */ /* 0x000fe200000000ff */
[-C--:B------:R-:W-:Y:S01]  /*5000*/  FMUL R79, R79, R0.reuse ;  /* 0x000000004f4f7220 */ /* 0x080fe20000400000 */
[----:B------:R-:W-:Y:S01]  /*5010*/  F2FP.F16.F32.PACK_AB R67, RZ, R67 ;  /* 0x00000043ff43723e */ /* 0x000fe200000000ff */
[----:B------:R-:W-:Y:S01]  /*5020*/  FMUL R80, R80, R0 ;  /* 0x0000000050507220 */ /* 0x000fe20000400000 */
[----:B------:R-:W-:Y:S01]  /*5030*/  F2FP.F16.F32.PACK_AB R68, RZ, R68 ;  /* 0x00000044ff44723e */ /* 0x000fe200000000ff */
[----:B------:R-:W-:Y:S01]  /*5040*/  @P1 STG.E.U16 desc[UR12][R4.64+0x12], R63 ;  /* 0x0000123f04001986 */ /* 0x000fe2000c10150c */
[----:B------:R-:W-:Y:S01]  /*5050*/  ISETP.GT.AND P1, PT, R15, 0x19, PT ;  /* 0x000000190f00780c */ /* 0x000fe20003f24270 */
[-C--:B------:R-:W-:Y:S01]  /*5060*/  FMUL R81, R81, R0.reuse ;  /* 0x0000000051517220 */ /* 0x080fe20000400000 */
[----:B------:R-:W-:Y:S01]  /*5070*/  F2FP.F16.F32.PACK_AB R69, RZ, R69 ;  /* 0x00000045ff45723e */ /* 0x000fe200000000ff */
[----:B------:R-:W-:Y:S01]  /*5080*/  @P0 STG.E.U16 desc[UR12][R2.64+0x20], R64 ;  /* 0x0000204002000986 */ /* 0x000fe2000c10150c */
[----:B------:R-:W-:Y:S01]  /*5090*/  ISETP.GT.AND P0, PT, R16, RZ, P2 ;  /* 0x000000ff1000720c */ /* 0x000fe20001704270 */
[----:B------:R-:W-:Y:S01]  /*50a0*/  FMUL R82, R82, R0 ;  /* 0x0000000052527220 */ /* 0x000fe20000400000 */
[----:B------:R-:W-:Y:S01]  /*50b0*/  F2FP.F16.F32.PACK_AB R70, RZ, R70 ;  /* 0x00000046ff46723e */ /* 0x000fe200000000ff */
        /* <DEDUP_REMOVED lines=10> */
[----:B------:R-:W-:Y:S01]  /*5160*/  @P0 STG.E.U16 desc[UR12][R2.64+0x22], R65 ;  /* 0x0000224102000986 */ /* 0x000fe2000c10150c */
[----:B------:R-:W-:Y:S01]  /*5170*/  ISETP.GT.AND P0, PT, R16, 0x8, P3 ;  /* 0x000000081000780c */ /* 0x000fe20001f04270 */
[-C--:B------:R-:W-:Y:S01]  /*5180*/  FMUL R24, R24, R0.reuse ;  /* 0x0000000018187220 */ /* 0x080fe20000400000 */
[----:B------:R-:W-:Y:S01]  /*5190*/  ISETP.GT.AND P5, PT, R15, 0x28, PT ;  /* 0x000000280f00780c */ /* 0x000fe20003fa4270 */
        /* <DEDUP_REMOVED lines=8> */
[-C--:B------:R-:W-:Y:S01]  /*5220*/  FMUL R29, R29, R0.reuse ;  /* 0x000000001d1d7220 */ /* 0x080fe20000400000 */
[C---:B------:R-:W-:Y:S01]  /*5230*/  ISETP.GT.AND P4, PT, R15.reuse, 0x30, PT ;  /* 0x000000300f00780c */ /* 0x040fe20003f84270 */
[----:B------:R-:W-:Y:S01]  /*5240*/  @P0 STG.E.U16 desc[UR12][R4.64+0x20], R66 ;  /* 0x0000204204000986 */ /* 0x000fe2000c10150c */
[----:B------:R-:W-:Y:S01]  /*5250*/  ISETP.GT.AND P0, PT, R16, 0x8, P2 ;  /* 0x000000081000780c */ /* 0x000fe20001704270 */
[-C--:B------:R-:W-:Y:S01]  /*5260*/  FMUL R30, R30, R0.reuse ;  /* 0x000000001e1e7220 */ /* 0x080fe20000400000 */
[----:B------:R-:W-:Y:S01]  /*5270*/  ISETP.GT.AND P2, PT, R15, 0x18, PT ;  /* 0x000000180f00780c */ /* 0x000fe20003f44270 */
[----:B------:R-:W-:Y:S01]  /*5280*/  FMUL R31, R31, R0 ;  /* 0x000000001f1f7220 */ /* 0x000fe20000400000 */
[----:B------:R-:W-:Y:S01]  /*5290*/  F2FP.F16.F32.PACK_AB R80, RZ, R80 ;  /* 0x00000050ff50723e */ /* 0x000fe200000000ff */
        /* <DEDUP_REMOVED lines=8> */
[----:B------:R-:W-:Y:S01]  /*5320*/  @P0 STG.E.U16 desc[UR12][R4.64+0x22], R67 ;  /* 0x0000224304000986 */ /* 0x000fe2000c10150c */
[----:B------:R-:W-:Y:S01]  /*5330*/  ISETP.GT.AND P0, PT, R16, RZ, P2 ;  /* 0x000000ff1000720c */ /* 0x000fe20001704270 */
[----:B------:R-:W-:Y:S01]  /*5340*/  FMUL R36, R36, R0 ;  /* 0x0000000024247220 */ /* 0x000fe20000400000 */
[----:B------:R-:W-:Y:S01]  /*5350*/  F2FP.F16.F32.PACK_AB R84, RZ, R84 ;  /* 0x00000054ff54723e */ /* 0x000fe200000000ff */
[-C--:B------:R-:W-:Y:S01]  /*5360*/  FMUL R37, R37, R0.reuse ;  /* 0x0000000025257220 */ /* 0x080fe20000400000 */
[----:B------:R-:W-:Y:S01]  /*5370*/  P2R R12, PR, RZ, 0x20 ;  /* 0x00000020ff0c7803 */ /* 0x000fe20000000000 */
        /* <DEDUP_REMOVED lines=9> */
[----:B------:R-:W-:Y:S01]  /*5410*/  ISETP.GT.AND P0, PT, R16, RZ, P1 ;  /* 0x000000ff1000720c */ /* 0x000fe20000f04270 */
        /* <DEDUP_REMOVED lines=13> */
[----:B------:R-:W-:Y:S01]  /*54f0*/  ISETP.GT.AND P0, PT, R16, 0x8, P2 ;  /* 0x000000081000780c */ /* 0x000fe20001704270 */
        /* <DEDUP_REMOVED lines=17> */
[----:B------:R-:W-:-:S02]  /*5610*/  F2FP.F16.F32.PACK_AB R36, RZ, R36 ;  /* 0x00000024ff24723e */ /* 0x000fc400000000ff */
[----:B------:R-:W-:Y:S02]  /*5620*/  F2FP.F16.F32.PACK_AB R37, RZ, R37 ;  /* 0x00000025ff25723e */ /* 0x000fe400000000ff */
[----:B------:R-:W-:Y:S02]  /*5630*/  F2FP.F16.F32.PACK_AB R38, RZ, R38 ;  /* 0x00000026ff26723e */ /* 0x000fe400000000ff */
[----:B------:R-:W-:Y:S02]  /*5640*/  F2FP.F16.F32.PACK_AB R39, RZ, R39 ;  /* 0x00000027ff27723e */ /* 0x000fe400000000ff */
[----:B------:R-:W-:Y:S01]  /*5650*/  F2FP.F16.F32.PACK_AB R40, RZ, R40 ;  /* 0x00000028ff28723e */ /* 0x000fe200000000ff */
[----:B------:R-:W-:Y:S01]  /*5660*/  @P0 STG.E.U16 desc[UR12][R4.64+0x32], R71 ;  /* 0x0000324704000986 */ /* 0x000fe2000c10150c */
[----:B------:R-:W-:Y:S02]  /*5670*/  ISETP.GT.AND P0, PT, R16, RZ, P2 ;  /* 0x000000ff1000720c */ /* 0x000fe40001704270 */
[----:B------:R-:W-:-:S02]  /*5680*/  F2FP.F16.F32.PACK_AB R41, RZ, R41 ;  /* 0x00000029ff29723e */ /* 0x000fc400000000ff */
[----:B------:R-:W-:Y:S02]  /*5690*/  F2FP.F16.F32.PACK_AB R42, RZ, R42 ;  /* 0x0000002aff2a723e */ /* 0x000fe400000000ff */
[----:B------:R-:W-:Y:S02]  /*56a0*/  F2FP.F16.F32.PACK_AB R43, RZ, R43 ;  /* 0x0000002bff2b723e */ /* 0x000fe400000000ff */
[----:B------:R-:W-:Y:S02]  /*56b0*/  F2FP.F16.F32.PACK_AB R44, RZ, R44 ;  /* 0x0000002cff2c723e */ /* 0x000fe400000000ff */
[----:B------:R-:W-:Y:S02]  /*56c0*/  F2FP.F16.F32.PACK_AB R45, RZ, R45 ;  /* 0x0000002dff2d723e */ /* 0x000fe400000000ff */
[----:B------:R-:W-:Y:S01]  /*56d0*/  F2FP.F16.F32.PACK_AB R46, RZ, R46 ;  /* 0x0000002eff2e723e */ /* 0x000fe200000000ff */
[----:B------:R-:W-:Y:S01]  /*56e0*/  @P0 STG.E.U16 desc[UR12][R2.64+0x40], R72 ;  /* 0x0000404802000986 */ /* 0x000fe2000c10150c */
[----:B------:R-:W-:-:S02]  /*56f0*/  ISETP.GT.AND P0, PT, R16, RZ, P1 ;  /* 0x000000ff1000720c */ /* 0x000fc40000f04270 */
[----:B------:R-:W-:Y:S02]  /*5700*/  F2FP.F16.F32.PACK_AB R47, RZ, R47 ;  /* 0x0000002fff2f723e */ /* 0x000fe400000000ff */
[----:B------:R-:W-:Y:S02]  /*5710*/  F2FP.F16.F32.PACK_AB R48, RZ, R48 ;  /* 0x00000030ff30723e */ /* 0x000fe400000000ff */
[----:B------:R-:W-:Y:S02]  /*5720*/  F2FP.F16.F32.PACK_AB R49, RZ, R49 ;  /* 0x00000031ff31723e */ /* 0x000fe400000000ff */
[----:B------:R-:W-:Y:S02]  /*5730*/  F2FP.F16.F32.PACK_AB R50, RZ, R50 ;  /* 0x00000032ff32723e */ /* 0x000fe400000000ff */
[----:B------:R-:W-:Y:S02]  /*5740*/  F2FP.F16.F32.PACK_AB R51, RZ, R51 ;  /* 0x00000033ff33723e */ /* 0x000fe400000000ff */
[----:B------:R-:W-:Y:S01]  /*5750*/  F2FP.F16.F32.PACK_AB R52, RZ, R52 ;  /* 0x00000034ff34723e */ /* 0x000fe200000000ff */
[----:B------:R-:W-:Y:S01]  /*5760*/  @P0 STG.E.U16 desc[UR12][R2.64+0x42], R73 ;  /* 0x0000424902000986 */ /* 0x000fe2000c10150c */
[----:B------:R-:W-:-:S02]  /*5770*/  ISETP.GT.AND P0, PT, R16, 0x8, P2 ;  /* 0x000000081000780c */ /* 0x000fc40001704270 */
[----:B------:R-:W-:Y:S02]  /*5780*/  ISETP.GT.AND P2, PT, R15, 0x38, PT ;  /* 0x000000380f00780c */ /* 0x000fe40003f44270 */
[----:B------:R-:W-:Y:S02]  /*5790*/  F2FP.F16.F32.PACK_AB R53, RZ, R53 ;  /* 0x00000035ff35723e */ /* 0x000fe400000000ff */
[----:B------:R-:W-:-:S07]  /*57a0*/  F2FP.F16.F32.PACK_AB R54, RZ, R54 ;  /* 0x00000036ff36723e */ /* 0x000fce00000000ff */
[----:B------:R-:W-:Y:S01]  /*57b0*/  @P0 STG.E.U16 desc[UR12][R4.64+0x40], R74 ;  /* 0x0000404a04000986 */ /* 0x000fe2000c10150c */
[----:B------:R-:W-:-:S13]  /*57c0*/  ISETP.GT.AND P0, PT, R16, 0x8, P1 ;  /* 0x000000081000780c */ /* 0x000fda0000f04270 */
[----:B------:R-:W-:Y:S01]  /*57d0*/  @P0 STG.E.U16 desc[UR12][R4.64+0x42], R75 ;  /* 0x0000424b04000986 */ /* 0x000fe2000c10150c */
[----:B------:R-:W-:-:S13]  /*57e0*/  ISETP.GT.AND P0, PT, R16, RZ, P5 ;  /* 0x000000ff1000720c */ /* 0x000fda0002f04270 */
[----:B------:R-:W-:Y:S01]  /*57f0*/  @P0 STG.E.U16 desc[UR12][R2.64+0x50], R76 ;  /* 0x0000504c02000986 */ /* 0x000fe2000c10150c */
[----:B------:R-:W-:-:S04]  /*5800*/  ISETP.GT.AND P0, PT, R15, 0x29, PT ;  /* 0x000000290f00780c */ /* 0x000fc80003f04270 */
[----:B------:R-:W-:Y:S02]  /*5810*/  ISETP.GT.AND P1, PT, R16, RZ, P0 ;  /* 0x000000ff1000720c */ /* 0x000fe40000724270 */
[----:B------:R-:W-:-:S11]  /*5820*/  P2R R13, PR, RZ, 0x1 ;  /* 0x00000001ff0d7803 */ /* 0x000fd60000000000 */
[----:B------:R-:W-:Y:S01]  /*5830*/  @P1 STG.E.U16 desc[UR12][R2.64+0x52], R77 ;  /* 0x0000524d02001986 */ /* 0x000fe2000c10150c */
[----:B------:R-:W-:-:S13]  /*5840*/  ISETP.GT.AND P1, PT, R16, 0x8, P5 ;  /* 0x000000081000780c */ /* 0x000fda0002f24270 */
[----:B------:R-:W-:Y:S01]  /*5850*/  @P1 STG.E.U16 desc[UR12][R4.64+0x50], R78 ;  /* 0x0000504e04001986 */ /* 0x000fe2000c10150c */
[C---:B------:R-:W-:Y:S02]  /*5860*/  ISETP.GT.AND P1, PT, R16.reuse, 0x8, P0 ;  /* 0x000000081000780c */ /* 0x040fe40000724270 */
[----:B------:R-:W-:-:S11]  /*5870*/  ISETP.GT.AND P0, PT, R16, 0x8, P2 ;  /* 0x000000081000780c */ /* 0x000fd60001704270 */
[----:B------:R-:W-:Y:S01]  /*5880*/  @P1 STG.E.U16 desc[UR12][R4.64+0x52], R79 ;  /* 0x0000524f04001986 */ /* 0x000fe2000c10150c */
[----:B------:R-:W-:-:S13]  /*5890*/  ISETP.GT.AND P1, PT, R16, RZ, P4 ;  /* 0x000000ff1000720c */ /* 0x000fda0002724270 */
[----:B------:R-:W-:Y:S01]  /*58a0*/  @P1 STG.E.U16 desc[UR12][R2.64+0x60], R80 ;  /* 0x0000605002001986 */ /* 0x000fe2000c10150c */
[----:B------:R-:W-:-:S13]  /*58b0*/  ISETP.GT.AND P1, PT, R16, RZ, P3 ;  /* 0x000000ff1000720c */ /* 0x000fda0001f24270 */
[----:B------:R-:W-:Y:S01]  /*58c0*/  @P1 STG.E.U16 desc[UR12][R2.64+0x62], R81 ;  /* 0x0000625102001986 */ /* 0x000fe2000c10150c */
[----:B------:R-:W-:-:S13]  /*58d0*/  ISETP.GT.AND P1, PT, R16, 0x8, P4 ;  /* 0x000000081000780c */ /* 0x000fda0002724270 */
[----:B------:R-:W-:Y:S01]  /*58e0*/  @P1 STG.E.U16 desc[UR12][R4.64+0x60], R82 ;  /* 0x0000605204001986 */ /* 0x000fe2000c10150c */
[----:B------:R-:W-:-:S13]  /*58f0*/  ISETP.GT.AND P1, PT, R16, 0x8, P3 ;  /* 0x000000081000780c */ /* 0x000fda0001f24270 */
[----:B------:R-:W-:Y:S01]  /*5900*/  @P1 STG.E.U16 desc[UR12][R4.64+0x62], R83 ;  /* 0x0000625304001986 */ /* 0x000fe2000c10150c */
[----:B------:R-:W-:-:S05]  /*5910*/  IADD3 R10, P1, R17, R4, RZ ;  /* 0x00000004110a7210 */ /* 0x000fca0007f3e0ff */
[----:B------:R-:W-:Y:S01]  /*5920*/  IMAD.X R11, R9, 0x1, R5, P1 ;  /* 0x00000001090b7824 */ /* 0x000fe200008e0605 */
[----:B------:R-:W-:-:S13]  /*5930*/  ISETP.GT.AND P1, PT, R16, RZ, P2 ;  /* 0x000000ff1000720c */ /* 0x000fda0001724270 */
[----:B------:R-:W-:Y:S01]  /*5940*/  @P1 STG.E.U16 desc[UR12][R2.64+0x70], R84 ;  /* 0x0000705402001986 */ /* 0x000fe2000c10150c */
[----:B------:R-:W-:-:S05]  /*5950*/  IADD3 R8, P1, R17, R2, RZ ;  /* 0x0000000211087210 */ /* 0x000fca0007f3e0ff */
[----:B------:R-:W-:Y:S01]  /*5960*/  IMAD.X R9, R9, 0x1, R3, P1 ;  /* 0x0000000109097824 */ /* 0x000fe200008e0603 */
[----:B------:R-:W-:-:S04]  /*5970*/  ISETP.GT.AND P1, PT, R15, 0x39, PT ;  /* 0x000000390f00780c */ /* 0x000fc80003f24270 */
[----:B------:R-:W-:-:S13]  /*5980*/  ISETP.GT.AND P5, PT, R16, RZ, P1 ;  /* 0x000000ff1000720c */ /* 0x000fda0000fa4270 */
[----:B------:R0:W-:Y:S01]  /*5990*/  @P5 STG.E.U16 desc[UR12][R2.64+0x72], R85 ;  /* 0x0000725502005986 */ /* 0x0001e2000c10150c */
[----:B------:R-:W-:-:S03]  /*59a0*/  ISETP.GT.AND P5, PT, R15, RZ, PT ;  /* 0x000000ff0f00720c */ /* 0x000fc60003fa4270 */
[----:B------:R-:W-:Y:S01]  /*59b0*/  @P0 STG.E.U16 desc[UR12][R4.64+0x70], R86 ;  /* 0x0000705604000986 */ /* 0x000fe2000c10150c */
[----:B------:R-:W-:-:S13]  /*59c0*/  ISETP.GT.AND P0, PT, R16, 0x8, P1 ;  /* 0x000000081000780c */ /* 0x000fda0000f04270 */
[----:B------:R-:W-:Y:S01]  /*59d0*/  @P0 STG.E.U16 desc[UR12][R4.64+0x72], R87 ;  /* 0x0000725704000986 */ /* 0x000fe2000c10150c */
[C---:B------:R-:W-:Y:S02]  /*59e0*/  ISETP.GT.AND P0, PT, R16.reuse, 0x40, P5 ;  /* 0x000000401000780c */ /* 0x040fe40002f04270 */
[----:B------:R-:W-:-:S11]  /*59f0*/  ISETP.GT.AND P5, PT, R16, 0x48, P5 ;  /* 0x000000481000780c */ /* 0x000fd60002fa4270 */
[----:B------:R-:W-:Y:S01]  /*5a00*/  @P0 STG.E.U16 desc[UR12][R8.64], R24 ;  /* 0x0000001808000986 */ /* 0x000fe2000c10150c */
[C---:B------:R-:W-:Y:S02]  /*5a10*/  ISETP.GT.AND P0, PT, R16.reuse, 0x40, P6 ;  /* 0x000000401000780c */ /* 0x040fe40003704270 */
[----:B------:R-:W-:-:S11]  /*5a20*/  ISETP.GT.AND P6, PT, R16, 0x48, P6 ;  /* 0x000000481000780c */ /* 0x000fd600037c4270 */
[----:B0-----:R-:W-:Y:S02]  /*5a30*/  @P0 IMAD.MOV.U32 R2, RZ, RZ, R8 ;  /* 0x000000ffff020224 */ /* 0x001fe400078e0008 */
[----:B------:R-:W-:-:S05]  /*5a40*/  @P0 IMAD.MOV.U32 R3, RZ, RZ, R9 ;  /* 0x000000ffff030224 */ /* 0x000fca00078e0009 */
[----:B------:R0:W-:Y:S01]  /*5a50*/  @P0 STG.E.U16 desc[UR12][R2.64+0x2], R25 ;  /* 0x0000021902000986 */ /* 0x0001e2000c10150c */
[----:B------:R-:W-:-:S03]  /*5a60*/  ISETP.NE.AND P0, PT, R13, RZ, PT ;  /* 0x000000ff0d00720c */ /* 0x000fc60003f05270 */
[----:B------:R-:W-:Y:S01]  /*5a70*/  @P5 STG.E.U16 desc[UR12][R10.64], R26 ;  /* 0x0000001a0a005986 */ /* 0x000fe2000c10150c */
[----:B------:R-:W-:-:S03]  /*5a80*/  ISETP.NE.AND P5, PT, R12, RZ, PT ;  /* 0x000000ff0c00720c */ /* 0x000fc60003fa5270 */
[----:B------:R-:W-:Y:S01]  /*5a90*/  @P6 STG.E.U16 desc[UR12][R10.64+0x2], R27 ;  /* 0x0000021b0a006986 */ /* 0x000fe2000c10150c */
[----:B------:R-:W-:-:S04]  /*5aa0*/  ISETP.GT.AND P6, PT, R15, 0x8, PT ;  /* 0x000000080f00780c */ /* 0x000fc80003fc4270 */
[----:B------:R-:W-:-:S13]  /*5ab0*/  ISETP.GT.AND P6, PT, R16, 0x40, P6 ;  /* 0x000000401000780c */ /* 0x000fda00037c4270 */
[----:B0-----:R-:W-:Y:S02]  /*5ac0*/  @P6 IMAD.MOV.U32 R2, RZ, RZ, R8 ;  /* 0x000000ffff026224 */ /* 0x001fe400078e0008 */
[----:B------:R-:W-:-:S05]  /*5ad0*/  @P6 IMAD.MOV.U32 R3, RZ, RZ, R9 ;  /* 0x000000ffff036224 */ /* 0x000fca00078e0009 */
[----:B------:R0:W-:Y:S01]  /*5ae0*/  @P6 STG.E.U16 desc[UR12][R2.64+0x10], R28 ;  /* 0x0000101c02006986 */ /* 0x0001e2000c10150c */
[----:B------:R-:W-:-:S04]  /*5af0*/  ISETP.GT.AND P6, PT, R15, 0x9, PT ;  /* 0x000000090f00780c */ /* 0x000fc80003fc4270 */
[----:B------:R-:W-:-:S13]  /*5b00*/  ISETP.GT.AND P6, PT, R16, 0x40, P6 ;  /* 0x000000401000780c */ /* 0x000fda00037c4270 */
[----:B0-----:R-:W-:Y:S02]  /*5b10*/  @P6 IMAD.MOV.U32 R2, RZ, RZ, R8 ;  /* 0x000000ffff026224 */ /* 0x001fe400078e0008 */
[----:B------:R-:W-:-:S05]  /*5b20*/  @P6 IMAD.MOV.U32 R3, RZ, RZ, R9 ;  /* 0x000000ffff036224 */ /* 0x000fca00078e0009 */
[----:B------:R0:W-:Y:S01]  /*5b30*/  @P6 STG.E.U16 desc[UR12][R2.64+0x12], R29 ;  /* 0x0000121d02006986 */ /* 0x0001e2000c10150c */
[----:B------:R-:W-:-:S04]  /*5b40*/  ISETP.GT.AND P6, PT, R15, 0x8, PT ;  /* 0x000000080f00780c */ /* 0x000fc80003fc4270 */
[----:B------:R-:W-:-:S13]  /*5b50*/  ISETP.GT.AND P6, PT, R16, 0x48, P6 ;  /* 0x000000481000780c */ /* 0x000fda00037c4270 */
        /* <DEDUP_REMOVED lines=66> */
[C---:B------:R-:W-:Y:S02]  /*5f80*/  ISETP.GT.AND P6, PT, R16.reuse, 0x40, P5 ;  /* 0x000000401000780c */ /* 0x040fe40002fc4270 */
[----:B------:R-:W-:-:S11]  /*5f90*/  ISETP.GT.AND P5, PT, R16, 0x48, P5 ;  /* 0x000000481000780c */ /* 0x000fd60002fa4270 */
        /* <DEDUP_REMOVED lines=9> */
[----:B------:R-:W-:Y:S01]  /*6030*/  ISETP.GT.AND P4, PT, R16, 0x48, P4 ;  /* 0x000000481000780c */ /* 0x000fe20002784270 */
        /* <DEDUP_REMOVED lines=17> */
[----:B------:R0:W-:Y:S02]  /*6150*/  @P0 STG.E.U16 desc[UR12][R2.64+0x62], R49 ;  /* 0x0000623102000986 */ /* 0x0001e4000c10150c */
        /* <DEDUP_REMOVED lines=8> */
[----:B------:R0:W-:Y:S04]  /*61e0*/  @P6 STG.E.U16 desc[UR12][R2.64+0x70], R52 ;  /* 0x0000703402006986 */ /* 0x0001e8000c10150c */
[----:B------:R1:W-:Y:S01]  /*61f0*/  @P5 STG.E.U16 desc[UR12][R8.64+0x72], R53 ;  /* 0x0000723508005986 */ /* 0x0003e2000c10150c */
[----:B0-----:R-:W-:Y:S02]  /*6200*/  @P2 IMAD.MOV.U32 R2, RZ, RZ, R6 ;  /* 0x000000ffff022224 */ /* 0x001fe400078e0006 */
[----:B------:R-:W-:-:S05]  /*6210*/  @P2 IMAD.MOV.U32 R3, RZ, RZ, R7 ;  /* 0x000000ffff032224 */ /* 0x000fca00078e0007 */
[----:B------:R1:W-:Y:S01]  /*6220*/  @P2 STG.E.U16 desc[UR12][R2.64+0x70], R54 ;  /* 0x0000703602002986 */ /* 0x0003e2000c10150c */
[----:B------:R-:W-:Y:S05]  /*6230*/  @!P1 EXIT ;  /* 0x000000000000994d */ /* 0x000fea0003800000 */
[----:B------:R-:W-:-:S05]  /*6240*/  F2FP.F16.F32.PACK_AB R0, RZ, R0 ;  /* 0x00000000ff00723e */ /* 0x000fca00000000ff */
[----:B------:R-:W-:Y:S01]  /*6250*/  STG.E.U16 desc[UR12][R6.64+0x72], R0 ;  /* 0x0000720006007986 */ /* 0x000fe2000c10150c */
[----:B------:R-:W-:Y:S05]  /*6260*/  EXIT ;  /* 0x000000000000794d */ /* 0x000fea0003800000 */
.L_x_14:
[----:B------:R-:W-:-:S13]  /*6270*/  ISETP.NE.AND P0, PT, R8, RZ, PT ;  /* 0x000000ff0800720c */ /* 0x000fda0003f05270 */
[----:B------:R-:W-:Y:S05]  /*6280*/  @P0 EXIT ;  /* 0x000000000000094d */ /* 0x000fea0003800000 */
[----:B------:R-:W-:-:S13]  /*6290*/  ELECT P0, URZ, PT ;  /* 0x00000000003f782f */ /* 0x000fda0003800000 */
[----:B------:R-:W-:Y:S05]  /*62a0*/  @!P0 BRA `(.L_x_151) ;  /* 0x0000000400c48947 */ /* 0x000fea0003800000 */
[----:B------:R-:W-:-:S13]  /*62b0*/  ISETP.GE.AND P0, PT, R5, 0x1, PT ;  /* 0x000000010500780c */ /* 0x000fda0003f06270 */
[----:B------:R-:W-:Y:S05]  /*62c0*/  @!P0 BRA `(.L_x_151) ;  /* 0x0000000400bc8947 */ /* 0x000fea0003800000 */
[----:B----45:R-:W0:Y:S01]  /*62d0*/  S2R R14, SR_CgaCtaId ;  /* 0x00000000000e7919 */ /* 0x030e220000008800 */
[----:B------:R-:W-:Y:S01]  /*62e0*/  IMAD.SHL.U32 R20, R11, 0x80, RZ ;  /* 0x000000800b147824 */ /* 0x000fe200078e00ff */
[----:B------:R-:W-:Y:S01]  /*62f0*/  ULDC UR4, c[0x0][0x384] ;  /* 0x0000e10000047ab9 */ /* 0x000fe20000000800 */
[----:B------:R-:W-:Y:S01]  /*6300*/  IMAD R0, R16, R17, RZ ;  /* 0x0000001110007224 */ /* 0x000fe200078e02ff */
[----:B------:R-:W-:Y:S01]  /*6310*/  LOP3.LUT P0, RZ, R10, 0x1f, RZ, 0xc0, !PT ;  /* 0x0000001f0aff7812 */ /* 0x000fe2000780c0ff */
[----:B------:R-:W-:Y:S01]  /*6320*/  IMAD.HI.U32 R4, R20, UR4, RZ ;  /* 0x0000000414047c27 */ /* 0x000fe2000f8e00ff */
[----:B------:R-:W-:Y:S01]  /*6330*/  ULDC UR5, c[0x0][0x388] ;  /* 0x0000e20000057ab9 */ /* 0x000fe20000000800 */
[C---:B------:R-:W-:Y:S02]  /*6340*/  ISETP.NE.AND P1, PT, R13.reuse, RZ, PT ;  /* 0x000000ff0d00720c */ /* 0x040fe40003f25270 */
[----:B------:R-:W-:Y:S01]  /*6350*/  CS2R R10, SRZ ;  /* 0x00000000000a7805 */ /* 0x000fe2000001ff00 */
[----:B------:R-:W-:Y:S01]  /*6360*/  IMAD.SHL.U32 R21, R12, 0x40, RZ ;  /* 0x000000400c157824 */ /* 0x000fe200078e00ff */
[----:B------:R-:W-:Y:S01]  /*6370*/  ISETP.NE.OR P0, PT, R13, RZ, !P0 ;  /* 0x000000ff0d00720c */ /* 0x000fe20004705670 */
[----:B------:R-:W-:Y:S01]  /*6380*/  IMAD R8, R7, R0, 0x1 ;  /* 0x0000000107087424 */ /* 0x000fe200078e0200 */
[----:B------:R-:W-:Y:S01]  /*6390*/  LOP3.LUT R23, R3, 0x2, RZ, 0xfc, !PT ;  /* 0x0000000203177812 */ /* 0x000fe200078efcff */
[----:B------:R-:W-:Y:S01]  /*63a0*/  IMAD.MOV.U32 R6, RZ, RZ, 0x1 ;  /* 0x00000001ff067424 */ /* 0x000fe200078e00ff */
[----:B------:R-:W-:Y:S01]  /*63b0*/  SHF.R.U32.HI R4, RZ, UR5, R4 ;  /* 0x00000005ff047c19 */ /* 0x000fe20008011604 */
[----:B------:R-:W-:-:S02]  /*63c0*/  IMAD.MOV.U32 R9, RZ, RZ, RZ ;  /* 0x000000ffff097224 */ /* 0x000fc400078e00ff */
[----:B------:R-:W-:Y:S02]  /*63d0*/  IMAD.MOV.U32 R12, RZ, RZ, RZ ;  /* 0x000000ffff0c7224 */ /* 0x000fe400078e00ff */
[C---:B0-----:R-:W-:Y:S02]  /*63e0*/  IMAD.SHL.U32 R2, R14.reuse, 0x400, RZ ;  /* 0x000004000e027824 */ /* 0x041fe400078e00ff */
[----:B------:R-:W-:-:S03]  /*63f0*/  IMAD.SHL.U32 R0, R14, 0x10, RZ ;  /* 0x000000100e007824 */ /* 0x000fc600078e00ff */
[----:B------:R-:W-:-:S07]  /*6400*/  LOP3.LUT R2, R2, 0x400, RZ, 0xc0, !PT ;  /* 0x0000040002027812 */ /* 0x000fce00078ec0ff */
.L_x_155:
[----:B------:R-:W0:Y:S01]  /*6410*/  S2R R14, SR_CgaCtaId ;  /* 0x00000000000e7919 */ /* 0x000e220000008800 */
[----:B------:R-:W-:-:S04]  /*6420*/  MOV R13, 0x400 ;  /* 0x00000400000d7802 */ /* 0x000fc80000000f00 */
[----:B0-----:R-:W-:Y:S02]  /*6430*/  LEA R22, R14, R13, 0x18 ;  /* 0x0000000d0e167211 */ /* 0x001fe400078ec0ff */
[----:B------:R-:W-:-:S03]  /*6440*/  SHF.L.U32 R13, R6, 0x1f, RZ ;  /* 0x0000001f060d7819 */ /* 0x000fc600000006ff */
[----:B------:R-:W-:-:S07]  /*6450*/  IMAD R14, R9, 0x8, R22 ;  /* 0x00000008090e7824 */ /* 0x000fce00078e0216 */
.L_x_152:
[----:B0-----:R0:W1:Y:S02]  /*6460*/  SYNCS.PHASECHK.TRANS64.TRYWAIT P2, [R14+URZ+0x36090], R13 ;  /* 0x0360900d0e0075a7 */ /* 0x001064000804017f */
[----:B-1----:R-:W-:Y:S05]  /*6470*/  @!P2 NANOSLEEP.SYNCS 0x989680 ;  /* 0x009896800000a95d */ /* 0x002fea0003900000 */
[----:B------:R-:W1:Y:S02]  /*6480*/  @!P2 SYNCS.PHASECHK.TRANS64 P2, [R14+URZ+0x36090], R13 ;  /* 0x0360900d0e00a5a7 */ /* 0x000e64000804007f */
[----:B-1----:R-:W-:Y:S05]  /*6490*/  @!P2 BRA `(.L_x_152) ;  /* 0xfffffffc00f0a947 */ /* 0x002fea000383ffff */
[----:B0-----:R-:W0:Y:S02]  /*64a0*/  @!P1 LDC R13, c[0x0][0x500] ;  /* 0x00014000ff0d9b82 */ /* 0x001e240000000800 */
[----:B0-----:R0:W-:Y:S02]  /*64b0*/  @!P1 SYNCS.ARRIVE.TRANS64 RZ, [R14+URZ+0x36000], R13 ;  /* 0x0360000d0eff99a7 */ /* 0x0011e4000800003f */
[----:B0-----:R-:W-:-:S04]  /*64c0*/  PRMT R13, R23, 0x9910, RZ ;  /* 0x00009910170d7816 */ /* 0x001fc800000000ff */
[----:B------:R-:W-:-:S13]  /*64d0*/  ISETP.NE.AND P2, PT, R13, 0x2, PT ;  /* 0x000000020d00780c */ /* 0x000fda0003f45270 */
[----:B------:R-:W-:Y:S05]  /*64e0*/  @P2 BRA `(.L_x_153) ;  /* 0x0000000000042947 */ /* 0x000fea0003800000 */
[----:B------:R-:W-:Y:S01]  /*64f0*/  BPT.TRAP 0x1 ;  /* 0x000000040000795c */ /* 0x000fe20000300000 */
.L_x_153:
[----:B------:R-:W-:Y:S05]  /*6500*/  @P0 BRA `(.L_x_154) ;  /* 0x0000000000040947 */ /* 0x000fea0003800000 */
[----:B------:R-:W-:Y:S01]  /*6510*/  BPT.TRAP 0x1 ;  /* 0x000000040000795c */ /* 0x000fe20000300000 */
.L_x_154:
[----:B---3--:R-:W0:Y:S01]  /*6520*/  LDC R15, c[0x0][0x380] ;  /* 0x0000e000ff0f7b82 */ /* 0x008e220000000800 */
[----:B------:R-:W-:Y:S01]  /*6530*/  R2UR UR4, R4 ;  /* 0x00000000040472ca */ /* 0x000fe200000e0000 */
[----:B------:R-:W-:Y:S01]  /*6540*/  IMAD R13, R9, 0x800, R2 ;  /* 0x00000800090d7824 */ /* 0x000fe200078e0202 */
[----:B------:R-:W-:Y:S01]  /*6550*/  R2UR UR8, R20 ;  /* 0x00000000140872ca */ /* 0x000fe200000e0000 */
[----:B------:R-:W-:Y:S01]  /*6560*/  ULDC UR20, c[0x0][0x38c] ;  /* 0x0000e30000147ab9 */ /* 0x000fe20000000800 */
[----:B------:R-:W-:Y:S01]  /*6570*/  R2UR UR17, R14 ;  /* 0x000000000e1172ca */ /* 0x000fe200000e0000 */
[----:B------:R-:W-:Y:S01]  /*6580*/  IMAD R13, R13, 0x2, R22 ;  /* 0x000000020d0d7824 */ /* 0x000fe200078e0216 */
[----:B------:R-:W-:Y:S01]  /*6590*/  UISETP.NE.AND UP0, UPT, UR20, 0x1, UPT ;  /* 0x000000011400788c */ /* 0x000fe2000bf05270 */
[----:B------:R-:W1:Y:S01]  /*65a0*/  LDC.64 R16, c[0x0][0x3b8] ;  /* 0x0000ee00ff107b82 */ /* 0x000e620000000a00 */
[C---:B------:R-:W-:Y:S01]  /*65b0*/  R2UR UR18, R12.reuse ;  /* 0x000000000c1272ca */ /* 0x040fe200000e0000 */
[----:B------:R-:W-:Y:S01]  /*65c0*/  VIADD R12, R12, 0x1 ;  /* 0x000000010c0c7836 */ /* 0x000fe20000000000 */
[----:B------:R-:W-:Y:S01]  /*65d0*/  R2UR UR9, R13 ;  /* 0x000000000d0972ca */ /* 0x000fe200000e0000 */
[----:B------:R-:W-:Y:S01]  /*65e0*/  VIADD R8, R8, 0xffffffff ;  /* 0xffffffff08087836 */ /* 0x000fe20000000000 */
[----:B------:R-:W-:Y:S01]  /*65f0*/  R2UR UR5, R22 ;  /* 0x00000000160572ca */ /* 0x000fe200000e0000 */
[----:B------:R-:W-:Y:S01]  /*6600*/  ULDC.64 UR26, c[0x0][0x198] ;  /* 0x00006600001a7ab9 */ /* 0x000fe20000000a00 */
[----:B------:R-:W-:Y:S01]  /*6610*/  R2UR UR16, R9 ;  /* 0x00000000091072ca */ /* 0x000fe200000e0000 */
[----:B------:R-:W1:Y:S01]  /*6620*/  LDC.64 R18, c[0x0][0x3d8] ;  /* 0x0000f600ff127b82 */ /* 0x000e620000000a00 */
[----:B------:R-:W-:Y:S01]  /*6630*/  R2UR UR12, R11 ;  /* 0x000000000b0c72ca */ /* 0x000fe200000e0000 */
[----:B------:R-:W-:Y:S01]  /*6640*/  @UP0 ULDC.64 UR10, c[0x0][0x390] ;  /* 0x0000e400000a0ab9 */ /* 0x000fe20000000a00 */
[----:B------:R-:W-:Y:S01]  /*6650*/  R2UR UR13, R10 ;  /* 0x000000000a0d72ca */ /* 0x000fe200000e0000 */
[----:B------:R-:W-:Y:S01]  /*6660*/  ULDC.64 UR14, c[0x0][0x3b0] ;  /* 0x0000ec00000e7ab9 */ /* 0x000fe20000000a00 */
[----:B------:R-:W-:Y:S01]  /*6670*/  ULDC.64 UR22, c[0x0][0x3d0] ;  /* 0x0000f40000167ab9 */ /* 0x000fe20000000a00 */
[----:B------:R-:W-:Y:S01]  /*6680*/  USHF.L.U32 UR18, UR18, 0x5, URZ ;  /* 0x0000000512127899 */ /* 0x000fe2000800063f */
[----:B------:R-:W-:Y:S01]  /*6690*/  ISETP.GT.AND P5, PT, R8, 0x1, PT ;  /* 0x000000010800780c */ /* 0x000fe20003fa4270 */
[----:B------:R-:W-:Y:S01]  /*66a0*/  VIADD R9, R9, 0x1 ;  /* 0x0000000109097836 */ /* 0x000fe20000000000 */
[----:B0-----:R-:W-:Y:S01]  /*66b0*/  ISETP.NE.AND P2, PT, R15, 0x1, PT ;  /* 0x000000010f00780c */ /* 0x001fe20003f45270 */
[----:B------:R-:W-:-:S02]  /*66c0*/  UIADD3 UR17, UR17, 0x36000, URZ ;  /* 0x0003600011117890 */ /* 0x000fc4000fffe03f */
[----:B------:R-:W-:Y:S01]  /*66d0*/  ULEA UR16, UR16, UR5, 0xd ;  /* 0x0000000510107291 */ /* 0x000fe2000f8e683f */
[C---:B------:R-:W-:Y:S01]  /*66e0*/  ISETP.NE.AND P4, PT, R9.reuse, 0x12, PT ;  /* 0x000000120900780c */ /* 0x040fe20003f85270 */
[----:B------:R-:W-:Y:S01]  /*66f0*/  UMOV UR28, 0x30000 ;  /* 0x00030000001c7882 */ /* 0x000fe20000000000 */
[----:B------:R-:W-:Y:S01]  /*6700*/  UMOV UR24, 0x0 ;  /* 0x0000000000187882 */ /* 0x000fe20000000000 */
[----:B------:R-:W-:Y:S01]  /*6710*/  UMOV UR25, 0x10000000 ;  /* 0x1000000000197882 */ /* 0x000fe20000000000 */
[----:B------:R-:W-:-:S05]  /*6720*/  SEL R9, R9, RZ, P4 ;  /* 0x000000ff09097207 */ /* 0x000fca0002000000 */
[----:B------:R-:W-:Y:S01]  /*6730*/  @P2 IMAD.U32 R24, RZ, RZ, UR4 ;  /* 0x00000004ff182e24 */ /* 0x000fe2000f8e00ff */
[----:B------:R-:W-:Y:S01]  /*6740*/  UIADD3 UR4, UP1, UR26, 0xf0, URZ ;  /* 0x000000f01a047890 */ /* 0x000fe2000ff3e03f */
[----:B-1----:R-:W-:Y:S01]  /*6750*/  IMAD R13, R11, R16, R18 ;  /* 0x000000100b0d7224 */ /* 0x002fe200078e0212 */
[----:B------:R-:W-:Y:S01]  /*6760*/  UIADD3 UR26, UP2, UR26, 0x1f0, URZ ;  /* 0x000001f01a1a7890 */ /* 0x000fe2000ff5e03f */
[----:B------:R-:W-:Y:S01]  /*6770*/  IMAD R14, R10, R17, R19 ;  /* 0x000000110a0e7224 */ /* 0x000fe200078e0213 */
[----:B------:R-:W-:Y:S01]  /*6780*/  @P2 R2UR UR8, R24 ;  /* 0x00000000180822ca */ /* 0x000fe200000e0000 */
[----:B------:R-:W-:Y:S01]  /*6790*/  UIADD3.X UR5, URZ, UR27, URZ, UP1, !UPT ;  /* 0x0000001b3f057290 */ /* 0x000fe20008ffe43f */
[C---:B------:R-:W-:Y:S01]  /*67a0*/  ISETP.NE.AND P2, PT, R12.reuse, R7, PT ;  /* 0x000000070c00720c */ /* 0x040fe20003f45270 */
[----:B------:R-:W-:Y:S01]  /*67b0*/  UIADD3.X UR27, URZ, UR27, URZ, UP2, !UPT ;  /* 0x0000001b3f1b7290 */ /* 0x000fe200097fe43f */
[----:B------:R-:W-:Y:S02]  /*67c0*/  PRMT R13, R13, 0x40, R14 ;  /* 0x000000400d0d7816 */ /* 0x000fe4000000000e */
[----:B------:R-:W-:-:S07]  /*67d0*/  SEL R12, R12, RZ, P2 ;  /* 0x000000ff0c0c7207 */ /* 0x000fce0001000000 */
[----:B------:R-:W-:Y:S02]  /*67e0*/  UIADD3 UR6, -UR8, URZ, URZ ;  /* 0x0000003f08067290 */ /* 0x000fe4000fffe13f */
[----:B------:R-:W-:-:S04]  /*67f0*/  UMOV UR21, UR8 ;  /* 0x0000000800157c82 */ /* 0x000fc80008000000 */
[----:B------:R-:W-:Y:S01]  /*6800*/  IMAD R14, R15, UR6, R20 ;  /* 0x000000060f0e7c24 */ /* 0x000fe2000f8e0214 */
[----:B------:R-:W-:Y:S01]  /*6810*/  UIMAD.WIDE.U32 UR6, UR8, UR10, URZ ;  /* 0x0000000a080672a5 */ /* 0x000fe2000f8e003f */
[----:B------:R-:W0:Y:S01]  /*6820*/  LDC R15, c[0x0][0x3c8] ;  /* 0x0000f200ff0f7b82 */ /* 0x000e220000000800 */
[----:B------:R-:W-:Y:S02]  /*6830*/  R2UR UR10, R21 ;  /* 0x00000000150a72ca */ /* 0x000fe400000e0000 */
[----:B------:R-:W-:Y:S01]  /*6840*/  @UP0 USHF.R.U32.HI UR21, URZ, UR11, UR7 ;  /* 0x0000000b3f150299 */ /* 0x000fe20008011607 */
[----:B------:R-:W-:Y:S01]  /*6850*/  R2UR UR19, R14 ;  /* 0x000000000e1372ca */ /* 0x000fe200000e0000 */
[----:B------:R-:W-:Y:S01]  /*6860*/  VIADD R14, R11, 0x1 ;  /* 0x000000010b0e7836 */ /* 0x000fe20000000000 */
[----:B------:R-:W-:Y:S01]  /*6870*/  R2UR UR7, R13 ;  /* 0x000000000d0772ca */ /* 0x000fe200000e0000 */
[----:B------:R-:W-:Y:S01]  /*6880*/  @P2 IMAD.MOV R14, RZ, RZ, R11 ;  /* 0x000000ffff0e2224 */ /* 0x000fe200078e020b */
[----:B------:R-:W-:Y:S01]  /*6890*/  R2UR UR11, R0 ;  /* 0x00000000000b72ca */ /* 0x000fe200000e0000 */
[----:B------:R-:W-:Y:S01]  /*68a0*/  UIADD3 UR6, -UR21, URZ, URZ ;  /* 0x0000003f15067290 */ /* 0x000fe2000fffe13f */
[----:B------:R-:W-:Y:S01]  /*68b0*/  SEL R11, RZ, 0x1, P4 ;  /* 0x00000001ff0b7807 */ /* 0x000fe20002000000 */
[----:B------:R-:W-:-:S02]  /*68c0*/  VIADD R13, R10, 0x1 ;  /* 0x000000010a0d7836 */ /* 0x000fc40000000000 */
[----:B------:R-:W-:Y:S01]  /*68d0*/  UIMAD UR20, UR20, UR6, UR8 ;  /* 0x00000006141472a4 */ /* 0x000fe2000f8e0208 */
[----:B------:R-:W-:Y:S01]  /*68e0*/  LOP3.LUT R6, R6, R11, RZ, 0x3c, !PT ;  /* 0x0000000b06067212 */ /* 0x000fe200078e3cff */
[----:B------:R-:W-:Y:S02]  /*68f0*/  UIADD3 UR8, UR9, 0x24000, URZ ;  /* 0x0002400009087890 */ /* 0x000fe4000fffe03f */
[----:B------:R-:W-:Y:S02]  /*6900*/  UIMAD UR19, UR19, UR14, UR22 ;  /* 0x0000000e131372a4 */ /* 0x000fe4000f8e0216 */
[----:B------:R-:W-:Y:S02]  /*6910*/  UIMAD UR20, UR20, UR15, UR23 ;  /* 0x0000000f141472a4 */ /* 0x000fe4000f8e0217 */
[----:B------:R-:W-:Y:S02]  /*6920*/  UPRMT UR6, UR7, 0x5410, URZ ;  /* 0x0000541007067896 */ /* 0x000fe4000800003f */
[----:B------:R-:W-:Y:S01]  /*6930*/  ULOP3.LUT UR11, UR18, 0x10, UR11, 0xf8, !UPT ;  /* 0x00000010120b7892 */ /* 0x000fe2000f8ef80b */
[----:B0-----:R-:W-:Y:S01]  /*6940*/  ISETP.NE.AND P3, PT, R14, R15, PT ;  /* 0x0000000f0e00720c */ /* 0x001fe20003f65270 */
[----:B------:R-:W-:-:S03]  /*6950*/  UMOV UR9, UR17 ;  /* 0x0000001100097c82 */ /* 0x000fc60008000000 */
[----:B------:R-:W-:Y:S02]  /*6960*/  SEL R11, R14, RZ, P3 ;  /* 0x000000ff0e0b7207 */ /* 0x000fe40001800000 */
[----:B------:R0:W-:Y:S07]  /*6970*/  UTMALDG.4D.IM2COL [UR16], [UR4], UR6 ;  /* 0x00000010040073b4 */ /* 0x0001ee0008058006 */
[----:B------:R-:W-:Y:S01]  /*6980*/  @P3 IMAD.MOV R13, RZ, RZ, R10 ;  /* 0x000000ffff0d3224 */ /* 0x000fe200078e020a */
[----:B------:R0:W-:Y:S03]  /*6990*/  UTMALDG.4D.MULTICAST [UR8], [UR26], UR28, desc[UR24] ;  /* 0x000018081a0073b4 */ /* 0x0001e6000801981c */
[----:B------:R-:W-:Y:S01]  /*69a0*/  IMAD.MOV.U32 R10, RZ, RZ, R13 ;  /* 0x000000ffff0a7224 */ /* 0x000fe200078e000d */
[----:B0-----:R-:W-:Y:S06]  /*69b0*/  @P5 BRA `(.L_x_155) ;  /* 0xfffffff800945947 */ /* 0x001fec000383ffff */
.L_x_151:
[----:B------:R-:W-:Y:S01]  /*69c0*/  ISETP.GE.U32.AND P2, PT, R5, 0x12, PT ;  /* 0x000000120500780c */ /* 0x000fe20003f46070 */
[----:B------:R-:W-:Y:S05]  /*69d0*/  WARPSYNC.ALL ;  /* 0x0000000000007948 */ /* 0x000fea0003800000 */
[----:B------:R-:W-:-:S07]  /*69e0*/  ELECT P1, URZ, PT ;  /* 0x00000000003f782f */ /* 0x000fce0003820000 */
[----:B------:R-:W-:-:S05]  /*69f0*/  @P2 IMAD.WIDE.U32 R6, R5, 0x38e38e39, RZ ;  /* 0x38e38e3905062825 */ /* 0x000fca00078e00ff */
[----:B-----5:R-:W-:-:S04]  /*6a00*/  @P2 SHF.R.U32.HI R0, RZ, 0x2, R7 ;  /* 0x00000002ff002819 */ /* 0x020fc80000011607 */
[----:B------:R-:W-:-:S04]  /*6a10*/  @P2 LOP3.LUT R0, R0, 0x1, RZ, 0xc0, !PT ;  /* 0x0000000100002812 */ /* 0x000fc800078ec0ff */
[----:B------:R-:W-:Y:S01]  /*6a20*/  @P2 ISETP.NE.U32.AND P0, PT, R0, 0x1, PT ;  /* 0x000000010000280c */ /* 0x000fe20003f05070 */
[----:B------:R-:W-:-:S12]  /*6a30*/  @!P1 EXIT ;  /* 0x000000000000994d */ /* 0x000fd80003800000 */
[----:B------:R-:W-:Y:S01]  /*6a40*/  LOP3.LUT R3, R3, 0x2, RZ, 0xfc, !PT ;  /* 0x0000000203037812 */ /* 0x000fe200078efcff */
[----:B------:R-:W-:Y:S01]  /*6a50*/  IMAD.MOV.U32 R4, RZ, RZ, 0x1 ;  /* 0x00000001ff047424 */ /* 0x000fe200078e00ff */
[----:B------:R-:W-:Y:S02]  /*6a60*/  @P2 ISETP.NE.U32.AND.EX P0, PT, RZ, RZ, PT, P0 ;  /* 0x000000ffff00220c */ /* 0x000fe40003f05100 */
[----:B------:R-:W-:Y:S02]  /*6a70*/  ISETP.NE.AND P1, PT, R3, 0x3, PT ;  /* 0x000000030300780c */ /* 0x000fe40003f25270 */
[----:B------:R-:W-:-:S11]  /*6a80*/  @P2 SEL R4, RZ, 0x1, !P0 ;  /* 0x00000001ff042807 */ /* 0x000fd60004000000 */
[----:B------:R-:W-:Y:S05]  /*6a90*/  @!P1 BRA `(.L_x_156) ;  /* 0x0000000000049947 */ /* 0x000fea0003800000 */
[----:B------:R-:W-:Y:S01]  /*6aa0*/  BPT.TRAP 0x1 ;  /* 0x000000040000795c */ /* 0x000fe20000300000 */
.L_x_156:
[----:B------:R-:W0:Y:S01]  /*6ab0*/  S2R R7, SR_CgaCtaId ;  /* 0x0000000000077919 */ /* 0x000e220000008800 */
[----:B------:R-:W-:Y:S01]  /*6ac0*/  IMAD.WIDE.U32 R2, R5, 0x38e38e39, RZ ;  /* 0x38e38e3905027825 */ /* 0x000fe200078e00ff */
[----:B------:R-:W-:-:S04]  /*6ad0*/  MOV R0, 0x400 ;  /* 0x0000040000007802 */ /* 0x000fc80000000f00 */
[----:B------:R-:W-:Y:S02]  /*6ae0*/  SHF.R.U32.HI R2, RZ, 0x2, R3 ;  /* 0x00000002ff027819 */ /* 0x000fe40000011603 */
[----:B------:R-:W-:-:S03]  /*6af0*/  SHF.L.U32 R3, R4, 0x1f, RZ ;  /* 0x0000001f04037819 */ /* 0x000fc600000006ff */
[----:B------:R-:W-:Y:S01]  /*6b00*/  IMAD R5, R2, -0x12, R5 ;  /* 0xffffffee02057824 */ /* 0x000fe200078e0205 */
[----:B0-----:R-:W-:-:S05]  /*6b10*/  LEA R0, R7, R0, 0x18 ;  /* 0x0000000007007211 */ /* 0x001fca00078ec0ff */
[----:B------:R-:W-:-:S04]  /*6b20*/  VIADD R0, R0, 0x36090 ;  /* 0x0003609000007836 */ /* 0x000fc80000000000 */
[----:B------:R-:W-:-:S07]  /*6b30*/  IMAD R2, R5, 0x8, R0 ;  /* 0x0000000805027824 */ /* 0x000fce00078e0200 */
.L_x_157:
[----:B0-----:R0:W1:Y:S02]  /*6b40*/  SYNCS.PHASECHK.TRANS64.TRYWAIT P0, [R2+URZ], R3 ;  /* 0x00000003020075a7 */ /* 0x001064000800017f */
[----:B-1----:R-:W-:Y:S05]  /*6b50*/  @!P0 NANOSLEEP.SYNCS 0x989680 ;  /* 0x009896800000895d */ /* 0x002fea0003900000 */
[----:B------:R-:W1:Y:S02]  /*6b60*/  @!P0 SYNCS.PHASECHK.TRANS64 P0, [R2+URZ], R3 ;  /* 0x00000003020085a7 */ /* 0x000e64000800007f */
[----:B-1----:R-:W-:Y:S05]  /*6b70*/  @!P0 BRA `(.L_x_157) ;  /* 0xfffffffc00f08947 */ /* 0x002fea000383ffff */
[----:B------:R-:W-:-:S05]  /*6b80*/  VIADD R5, R5, 0x1 ;  /* 0x0000000105057836 */ /* 0x000fca0000000000 */
[----:B------:R-:W-:-:S04]  /*6b90*/  ISETP.NE.AND P0, PT, R5, 0x12, PT ;  /* 0x000000120500780c */ /* 0x000fc80003f05270 */
[----:B0-----:R-:W-:Y:S02]  /*6ba0*/  SEL R3, RZ, 0x1, P0 ;  /* 0x00000001ff037807 */ /* 0x001fe40000000000 */
[----:B------:R-:W-:Y:S02]  /*6bb0*/  SEL R5, R5, RZ, P0 ;  /* 0x000000ff05057207 */ /* 0x000fe40000000000 */
[----:B------:R-:W-:-:S03]  /*6bc0*/  LOP3.LUT R7, R4, R3, RZ, 0x3c, !PT ;  /* 0x0000000304077212 */ /* 0x000fc600078e3cff */
[----:B------:R-:W-:Y:S01]  /*6bd0*/  IMAD R2, R5, 0x8, R0 ;  /* 0x0000000805027824 */ /* 0x000fe200078e0200 */
[----:B------:R-:W-:-:S07]  /*6be0*/  SHF.L.U32 R3, R7, 0x1f, RZ ;  /* 0x0000001f07037819 */ /* 0x000fce00000006ff */
.L_x_158:
        /* <DEDUP_REMOVED lines=11> */
.L_x_159:
        /* <DEDUP_REMOVED lines=11> */
.L_x_160:
        /* <DEDUP_REMOVED lines=11> */
.L_x_161:
        /* <DEDUP_REMOVED lines=11> */
.L_x_162:
        /* <DEDUP_REMOVED lines=11> */
.L_x_163:
        /* <DEDUP_REMOVED lines=11> */
.L_x_164:
        /* <DEDUP_REMOVED lines=11> */
.L_x_165:
        /* <DEDUP_REMOVED lines=11> */
.L_x_166:
        /* <DEDUP_REMOVED lines=11> */
.L_x_167:
        /* <DEDUP_REMOVED lines=11> */
.L_x_168:
        /* <DEDUP_REMOVED lines=11> */
.L_x_169:
        /* <DEDUP_REMOVED lines=11> */
.L_x_170:
        /* <DEDUP_REMOVED lines=11> */
.L_x_171:
        /* <DEDUP_REMOVED lines=11> */
.L_x_172:
        /* <DEDUP_REMOVED lines=11> */
.L_x_173:
        /* <DEDUP_REMOVED lines=11> */
.L_x_174:
[----:B0-----:R0:W1:Y:S02]  /*76f0*/  SYNCS.PHASECHK.TRANS64.TRYWAIT P0, [R5+URZ], R0 ;  /* 0x00000000050075a7 */ /* 0x001064000800017f */
[----:B-1----:R-:W-:Y:S05]  /*7700*/  @!P0 NANOSLEEP.SYNCS 0x989680 ;  /* 0x009896800000895d */ /* 0x002fea0003900000 */
[----:B------:R-:W1:Y:S02]  /*7710*/  @!P0 SYNCS.PHASECHK.TRANS64 P0, [R5+URZ], R0 ;  /* 0x00000000050085a7 */ /* 0x000e64000800007f */
[----:B-1----:R-:W-:Y:S05]  /*7720*/  @P0 EXIT ;  /* 0x000000000000094d */ /* 0x002fea0003800000 */
[----:B------:R-:W-:Y:S05]  /*7730*/  BRA `(.L_x_174) ;  /* 0xfffffffc00ec7947 */ /* 0x000fea000383ffff */
.L_x_175:
[----:B------:R-:W-:-:S00]  /*7740*/  BRA `(.L_x_175) ;  /* 0xfffffffc00fc7947 */ /* 0x000fc0000383ffff */
[----:B------:R-:W-:-:S00]  /*7750*/  NOP ;  /* 0x0000000000007918 */ /* 0x000fc00000000000 */
        /* <DEDUP_REMOVED lines=10> */
.L_x_176:


//--------------------- .nv.shared._ZN7cutlass13device_kernelINS_4conv6kernel13ConvUniversalINS1_16ConvProblemShapeILNS1_8OperatorE1ELi2EEENS1_10collective14CollectiveConvINS1_46MainloopSm90TmaGmmaWarpSpecializedImplicitGemmILS5_1ELi18ELi2EN4cute5tupleIJNSA_1CILi2EEENSC_ILi1EEESE_EEENS1_36KernelImplicitTmaWarpSpecializedSm90ELi1EEENSB_IJNSC_ILi128EEENSC_ILi64EEENSB_IJNSC_ILi32EEEEEEEEENS_6half_tESN_NSA_8TiledMMAINSA_8MMA_AtomIJNSA_4SM904GMMA25MMA_64x64x16_F32F16F16_SSILNSR_5MajorE0ELST_1ELNSR_7ScaleInE1ELSU_1EEEEEENSA_6LayoutINSB_IJSE_SE_SE_EEENSB_IJNSC_ILi0EEESZ_SZ_EEEEENSB_IJNSA_10UnderscoreES12_S12_EEEEENS7_6detail26Sm90ImplicitGemmTileTraitsINSA_20SM90_TMA_LOAD_IM2COLENSA_14ComposedLayoutINSA_7SwizzleILi2ELi4ELi3EEENSA_18smem_ptr_flag_bitsILi16EEENSX_INSB_IJNSB_IJNSC_ILi8EEENSC_ILi16EEEEEENSB_IJSK_SE_EEENSB_IJSE_NSC_ILi18EEEEEEEEENSB_IJNSB_IJSK_NSC_ILi256EEEEEENSB_IJSE_SZ_EEENSB_IJSZ_NSC_ILi4096EEEEEEEEEEEEEvEENS16_INSA_23SM90_TMA_LOAD_MULTICASTENS18_INS19_ILi3ELi4ELi3EEES1C_NSX_INSB_IJNSB_IJSJ_SE_EEENSB_IJS1D_NSC_ILi4EEEEEES1I_EEENSB_IJS1M_NSB_IJSJ_NSC_ILi512EEEEEENSB_IJSZ_NSC_ILi2048EEEEEEEEEEEEEvEEEENS_8epilogue10collective6detail29Sm90TmaWarpSpecializedAdapterINS29_15DefaultEpilogueISN_NSB_IJNSB_IJlllEEESE_SZ_EEES2E_NS28_6thread17LinearCombinationISN_Li1EffLNS2F_9ScaleType4KindE0ELNS_15FloatRoundStyleE2ESN_EENS_4gemm15EpilogueDefaultEEEEEvvEEEEvNT_6ParamsE --------------------------
	.section	.nv.shared._ZN7cutlass13device_kernelINS_4conv6kernel13ConvUniversalINS1_16ConvProblemShapeILNS1_8OperatorE1ELi2EEENS1_10collective14CollectiveConvINS1_46MainloopSm90TmaGmmaWarpSpecializedImplicitGemmILS5_1ELi18ELi2EN4cute5tupleIJNSA_1CILi2EEENSC_ILi1EEESE_EEENS1_36KernelImplicitTmaWarpSpecializedSm90ELi1EEENSB_IJNSC_ILi128EEENSC_ILi64EEENSB_IJNSC_ILi32EEEEEEEEENS_6half_tESN_NSA_8TiledMMAINSA_8MMA_AtomIJNSA_4SM904GMMA25MMA_64x64x16_F32F16F16_SSILNSR_5MajorE0ELST_1ELNSR_7ScaleInE1ELSU_1EEEEEENSA_6LayoutINSB_IJSE_SE_SE_EEENSB_IJNSC_ILi0EEESZ_SZ_EEEEENSB_IJNSA_10UnderscoreES12_S12_EEEEENS7_6detail26Sm90ImplicitGemmTileTraitsINSA_20SM90_TMA_LOAD_IM2COLENSA_14ComposedLayoutINSA_7SwizzleILi2ELi4ELi3EEENSA_18smem_ptr_flag_bitsILi16EEENSX_INSB_IJNSB_IJNSC_ILi8EEENSC_ILi16EEEEEENSB_IJSK_SE_EEENSB_IJSE_NSC_ILi18EEEEEEEEENSB_IJNSB_IJSK_NSC_ILi256EEEEEENSB_IJSE_SZ_EEENSB_IJSZ_NSC_ILi4096EEEEEEEEEEEEEvEENS16_INSA_23SM90_TMA_LOAD_MULTICASTENS18_INS19_ILi3ELi4ELi3EEES1C_NSX_INSB_IJNSB_IJSJ_SE_EEENSB_IJS1D_NSC_ILi4EEEEEES1I_EEENSB_IJS1M_NSB_IJSJ_NSC_ILi512EEEEEENSB_IJSZ_NSC_ILi2048EEEEEEEEEEEEEvEEEENS_8epilogue10collective6detail29Sm90TmaWarpSpecializedAdapterINS29_15DefaultEpilogueISN_NSB_IJNSB_IJlllEEESE_SZ_EEES2E_NS28_6thread17LinearCombinationISN_Li1EffLNS2F_9ScaleType4KindE0ELNS_15FloatRoundStyleE2ESN_EENS_4gemm15EpilogueDefaultEEEEEvvEEEEvNT_6ParamsE,"aw",@nobits
	.sectionflags	@""
	.align	16
	.zero		1024


//--------------------- .nv.shared.reserved.0     --------------------------
	.section	.nv.shared.reserved.0,"aw",@nobits
	.weak		__nv_reservedSMEM_offset_0_alias
	.size		__nv_reservedSMEM_offset_0_alias, 0, 0
	.other		__nv_reservedSMEM_offset_0_alias,@"STO_CUDA_RESERVED_SHARED STV_DEFAULT"
__nv_reservedSMEM_offset_0_alias:
	.zero		0


//--------------------- .nv.global                --------------------------
	.section	.nv.global,"aw",@nobits
.nv.global:
	.type		_ZN39_INTERNAL_de91d5ff_4_k_cu_3b07df97_28724cute1_E,@object
	.size		_ZN39_INTERNAL_de91d5ff_4_k_cu_3b07df97_28724cute1_E,(_ZN39_INTERNAL_de91d5ff_4_k_cu_3b07df97_28724cuda3std3__45__cpo6cbeginE - _ZN39_INTERNAL_de91d5ff_4_k_cu_3b07df97_28724cute1_E)
_ZN39_INTERNAL_de91d5ff_4_k_cu_3b07df97_28724cute1_E:
	.zero		1
	.type		_ZN39_INTERNAL_de91d5ff_4_k_cu_3b07df97_28724cuda3std3__45__cpo6cbeginE,@object
	.size		_ZN39_INTERNAL_de91d5ff_4_k_cu_3b07df97_28724cuda3std3__45__cpo6cbeginE,(_ZN39_INTERNAL_de91d5ff_4_k_cu_3b07df97_28724cuda3std3__48in_placeE - _ZN39_INTERNAL_de91d5ff_4_k_cu_3b07df97_28724cuda3std3__45__cpo6cbeginE)
_ZN39_INTERNAL_de91d5ff_4_k_cu_3b07df97_28724cuda3std3__45__cpo6cbeginE:
	.zero		1
	.type		_ZN39_INTERNAL_de91d5ff_4_k_cu_3b07df97_28724cuda3std3__48in_placeE,@object
	.size		_ZN39_INTERNAL_de91d5ff_4_k_cu_3b07df97_28724cuda3std3__48in_placeE,(_ZN39_INTERNAL_de91d5ff_4_k_cu_3b07df97_28724cuda3std6ranges3__45__cpo9iter_moveE - _ZN39_INTERNAL_de91d5ff_4_k_cu_3b07df97_28724cuda3std3__48in_placeE)
_ZN39_INTERNAL_de91d5ff_4_k_cu_3b07df97_28724cuda3std3__48in_placeE:
	.zero		1
	.type		_ZN39_INTERNAL_de91d5ff_4_k_cu_3b07df97_28724cuda3std6ranges3__45__cpo9iter_moveE,@object
	.size		_ZN39_INTERNAL_de91d5ff_4_k_cu_3b07df97_28724cuda3std6ranges3__45__cpo9iter_moveE,(_ZN39_INTERNAL_de91d5ff_4_k_cu_3b07df97_28724cuda3std3__45__cpo5beginE - _ZN39_INTERNAL_de91d5ff_4_k_cu_3b07df97_28724cuda3std6ranges3__45__cpo9iter_moveE)
_ZN39_INTERNAL_de91d5ff_4_k_cu_3b07df97_28724cuda3std6ranges3__45__cpo9iter_moveE:
	.zero		1
	.type		_ZN39_INTERNAL_de91d5ff_4_k_cu_3b07df97_28724cuda3std3__45__cpo5beginE,@object
	.size		_ZN39_INTERNAL_de91d5ff_4_k_cu_3b07df97_28724cuda3std3__45__cpo5beginE,(_ZN39_INTERNAL_de91d5ff_4_k_cu_3b07df97_28724cuda3std3__441_GLOBAL__N__de91d5ff_4_k_cu_3b07df97_28726ignoreE - _ZN39_INTERNAL_de91d5ff_4_k_cu_3b07df97_28724cuda3std3__45__cpo5beginE)
_ZN39_INTERNAL_de91d5ff_4_k_cu_3b07df97_28724cuda3std3__45__cpo5beginE:
	.zero		1
	.type		_ZN39_INTERNAL_de91d5ff_4_k_cu_3b07df97_28724cuda3std3__441_GLOBAL__N__de91d5ff_4_k_cu_3b07df97_28726ignoreE,@object
	.size		_ZN39_INTERNAL_de91d5ff_4_k_cu_3b07df97_28724cuda3std3__441_GLOBAL__N__de91d5ff_4_k_cu_3b07df97_28726ignoreE,(_ZN39_INTERNAL_de91d5ff_4_k_cu_3b07df97_28724cute7productE - _ZN39_INTERNAL_de91d5ff_4_k_cu_3b07df97_28724cuda3std3__441_GLOBAL__N__de91d5ff_4_k_cu_3b07df97_28726ignoreE)
_ZN39_INTERNAL_de91d5ff_4_k_cu_3b07df97_28724cuda3std3__441_GLOBAL__N__de91d5ff_4_k_cu_3b07df97_28726ignoreE:
	.zero		1
	.type		_ZN39_INTERNAL_de91d5ff_4_k_cu_3b07df97_28724cute7productE,@object
	.size		_ZN39_INTERNAL_de91d5ff_4_k_cu_3b07df97_28724cute7productE,(_ZN39_INTERNAL_de91d5ff_4_k_cu_3b07df97_28724cuda3std3__45__cpo3endE - _ZN39_INTERNAL_de91d5ff_4_k_cu_3b07df97_28724cute7productE)
_ZN39_INTERNAL_de91d5ff_4_k_cu_3b07df97_28724cute7productE:
	.zero		1
	.type		_ZN39_INTERNAL_de91d5ff_4_k_cu_3b07df97_28724cuda3std3__45__cpo3endE,@object
	.size		_ZN39_INTERNAL_de91d5ff_4_k_cu_3b07df97_28724cuda3std3__45__cpo3endE,(_ZN39_INTERNAL_de91d5ff_4_k_cu_3b07df97_28724cuda3std3__419piecewise_constructE - _ZN39_INTERNAL_de91d5ff_4_k_cu_3b07df97_28724cuda3std3__45__cpo3endE)
_ZN39_INTERNAL_de91d5ff_4_k_cu_3b07df97_28724cuda3std3__45__cpo3endE:
	.zero		1
	.type		_ZN39_INTERNAL_de91d5ff_4_k_cu_3b07df97_28724cuda3std3__419piecewise_constructE,@object
	.size		_ZN39_INTERNAL_de91d5ff_4_k_cu_3b07df97_28724cuda3std3__419piecewise_constructE,(_ZN39_INTERNAL_de91d5ff_4_k_cu_3b07df97_28724cuda3std3__45__cpo4cendE - _ZN39_INTERNAL_de91d5ff_4_k_cu_3b07df97_28724cuda3std3__419piecewise_constructE)
_ZN39_INTERNAL_de91d5ff_4_k_cu_3b07df97_28724cuda3std3__419piecewise_constructE:
	.zero		1
	.type		_ZN39_INTERNAL_de91d5ff_4_k_cu_3b07df97_28724cuda3std3__45__cpo4cendE,@object
	.size		_ZN39_INTERNAL_de91d5ff_4_k_cu_3b07df97_28724cuda3std3__45__cpo4cendE,(_ZN39_INTERNAL_de91d5ff_4_k_cu_3b07df97_28724cuda3std6ranges3__45__cpo4swapE - _ZN39_INTERNAL_de91d5ff_4_k_cu_3b07df97_28724cuda3std3__45__cpo4cendE)
_ZN39_INTERNAL_de91d5ff_4_k_cu_3b07df97_28724cuda3std3__45__cpo4cendE:
	.zero		1
	.type		_ZN39_INTERNAL_de91d5ff_4_k_cu_3b07df97_28724cuda3std6ranges3__45__cpo4swapE,@object
	.size		_ZN39_INTERNAL_de91d5ff_4_k_cu_3b07df97_28724cuda3std6ranges3__45__cpo4swapE,(.L_7 - _ZN39_INTERNAL_de91d5ff_4_k_cu_3b07df97_28724cuda3std6ranges3__45__cpo4swapE)
_ZN39_INTERNAL_de91d5ff_4_k_cu_3b07df97_28724cuda3std6ranges3__45__cpo4swapE:
	.zero		1
.L_7:


//--------------------- .nv.constant0._ZN7cutlass13device_kernelINS_4conv6kernel13ConvUniversalINS1_16ConvProblemShapeILNS1_8OperatorE1ELi2EEENS1_10collective14CollectiveConvINS1_46MainloopSm90TmaGmmaWarpSpecializedImplicitGemmILS5_1ELi18ELi2EN4cute5tupleIJNSA_1CILi2EEENSC_ILi1EEESE_EEENS1_36KernelImplicitTmaWarpSpecializedSm90ELi1EEENSB_IJNSC_ILi128EEENSC_ILi64EEENSB_IJNSC_ILi32EEEEEEEEENS_6half_tESN_NSA_8TiledMMAINSA_8MMA_AtomIJNSA_4SM904GMMA25MMA_64x64x16_F32F16F16_SSILNSR_5MajorE0ELST_1ELNSR_7ScaleInE1ELSU_1EEEEEENSA_6LayoutINSB_IJSE_SE_SE_EEENSB_IJNSC_ILi0EEESZ_SZ_EEEEENSB_IJNSA_10UnderscoreES12_S12_EEEEENS7_6detail26Sm90ImplicitGemmTileTraitsINSA_20SM90_TMA_LOAD_IM2COLENSA_14ComposedLayoutINSA_7SwizzleILi2ELi4ELi3EEENSA_18smem_ptr_flag_bitsILi16EEENSX_INSB_IJNSB_IJNSC_ILi8EEENSC_ILi16EEEEEENSB_IJSK_SE_EEENSB_IJSE_NSC_ILi18EEEEEEEEENSB_IJNSB_IJSK_NSC_ILi256EEEEEENSB_IJSE_SZ_EEENSB_IJSZ_NSC_ILi4096EEEEEEEEEEEEEvEENS16_INSA_23SM90_TMA_LOAD_MULTICASTENS18_INS19_ILi3ELi4ELi3EEES1C_NSX_INSB_IJNSB_IJSJ_SE_EEENSB_IJS1D_NSC_ILi4EEEEEES1I_EEENSB_IJS1M_NSB_IJSJ_NSC_ILi512EEEEEENSB_IJSZ_NSC_ILi2048EEEEEEEEEEEEEvEEEENS_8epilogue10collective6detail29Sm90TmaWarpSpecializedAdapterINS29_15DefaultEpilogueISN_NSB_IJNSB_IJlllEEESE_SZ_EEES2E_NS28_6thread17LinearCombinationISN_Li1EffLNS2F_9ScaleType4KindE0ELNS_15FloatRoundStyleE2ESN_EENS_4gemm15EpilogueDefaultEEEEEvvEEEEvNT_6ParamsE --------------------------
	.section	.nv.constant0._ZN7cutlass13device_kernelINS_4conv6kernel13ConvUniversalINS1_16ConvProblemShapeILNS1_8OperatorE1ELi2EEENS1_10collective14CollectiveConvINS1_46MainloopSm90TmaGmmaWarpSpecializedImplicitGemmILS5_1ELi18ELi2EN4cute5tupleIJNSA_1CILi2EEENSC_ILi1EEESE_EEENS1_36KernelImplicitTmaWarpSpecializedSm90ELi1EEENSB_IJNSC_ILi128EEENSC_ILi64EEENSB_IJNSC_ILi32EEEEEEEEENS_6half_tESN_NSA_8TiledMMAINSA_8MMA_AtomIJNSA_4SM904GMMA25MMA_64x64x16_F32F16F16_SSILNSR_5MajorE0ELST_1ELNSR_7ScaleInE1ELSU_1EEEEEENSA_6LayoutINSB_IJSE_SE_SE_EEENSB_IJNSC_ILi0EEESZ_SZ_EEEEENSB_IJNSA_10UnderscoreES12_S12_EEEEENS7_6detail26Sm90ImplicitGemmTileTraitsINSA_20SM90_TMA_LOAD_IM2COLENSA_14ComposedLayoutINSA_7SwizzleILi2ELi4ELi3EEENSA_18smem_ptr_flag_bitsILi16EEENSX_INSB_IJNSB_IJNSC_ILi8EEENSC_ILi16EEEEEENSB_IJSK_SE_EEENSB_IJSE_NSC_ILi18EEEEEEEEENSB_IJNSB_IJSK_NSC_ILi256EEEEEENSB_IJSE_SZ_EEENSB_IJSZ_NSC_ILi4096EEEEEEEEEEEEEvEENS16_INSA_23SM90_TMA_LOAD_MULTICASTENS18_INS19_ILi3ELi4ELi3EEES1C_NSX_INSB_IJNSB_IJSJ_SE_EEENSB_IJS1D_NSC_ILi4EEEEEES1I_EEENSB_IJS1M_NSB_IJSJ_NSC_ILi512EEEEEENSB_IJSZ_NSC_ILi2048EEEEEEEEEEEEEvEEEENS_8epilogue10collective6detail29Sm90TmaWarpSpecializedAdapterINS29_15DefaultEpilogueISN_NSB_IJNSB_IJlllEEESE_SZ_EEES2E_NS28_6thread17LinearCombinationISN_Li1EffLNS2F_9ScaleType4KindE0ELNS_15FloatRoundStyleE2ESN_EENS_4gemm15EpilogueDefaultEEEEEvvEEEEvNT_6ParamsE,"a",@progbits
	.sectionflags	@""
	.align	4
.nv.constant0._ZN7cutlass13device_kernelINS_4conv6kernel13ConvUniversalINS1_16ConvProblemShapeILNS1_8OperatorE1ELi2EEENS1_10collective14CollectiveConvINS1_46MainloopSm90TmaGmmaWarpSpecializedImplicitGemmILS5_1ELi18ELi2EN4cute5tupleIJNSA_1CILi2EEENSC_ILi1EEESE_EEENS1_36KernelImplicitTmaWarpSpecializedSm90ELi1EEENSB_IJNSC_ILi128EEENSC_ILi64EEENSB_IJNSC_ILi32EEEEEEEEENS_6half_tESN_NSA_8TiledMMAINSA_8MMA_AtomIJNSA_4SM904GMMA25MMA_64x64x16_F32F16F16_SSILNSR_5MajorE0ELST_1ELNSR_7ScaleInE1ELSU_1EEEEEENSA_6LayoutINSB_IJSE_SE_SE_EEENSB_IJNSC_ILi0EEESZ_SZ_EEEEENSB_IJNSA_10UnderscoreES12_S12_EEEEENS7_6detail26Sm90ImplicitGemmTileTraitsINSA_20SM90_TMA_LOAD_IM2COLENSA_14ComposedLayoutINSA_7SwizzleILi2ELi4ELi3EEENSA_18smem_ptr_flag_bitsILi16EEENSX_INSB_IJNSB_IJNSC_ILi8EEENSC_ILi16EEEEEENSB_IJSK_SE_EEENSB_IJSE_NSC_ILi18EEEEEEEEENSB_IJNSB_IJSK_NSC_ILi256EEEEEENSB_IJSE_SZ_EEENSB_IJSZ_NSC_ILi4096EEEEEEEEEEEEEvEENS16_INSA_23SM90_TMA_LOAD_MULTICASTENS18_INS19_ILi3ELi4ELi3EEES1C_NSX_INSB_IJNSB_IJSJ_SE_EEENSB_IJS1D_NSC_ILi4EEEEEES1I_EEENSB_IJS1M_NSB_IJSJ_NSC_ILi512EEEEEENSB_IJSZ_NSC_ILi2048EEEEEEEEEEEEEvEEEENS_8epilogue10collective6detail29Sm90TmaWarpSpecializedAdapterINS29_15DefaultEpilogueISN_NSB_IJNSB_IJlllEEESE_SZ_EEES2E_NS28_6thread17LinearCombinationISN_Li1EffLNS2F_9ScaleType4KindE0ELNS_15FloatRoundStyleE2ESN_EENS_4gemm15EpilogueDefaultEEEEEvvEEEEvNT_6ParamsE:
	.zero		1536


//--------------------- SYMBOLS --------------------------

	.type		.nv.reservedSmem.offset0,@object
	.size		.nv.reservedSmem.offset0,0x4
